//
// Generated by NVIDIA NVVM Compiler
//
// Compiler Build ID: CL-36424714
// Cuda compilation tools, release 13.0, V13.0.88
// Based on NVVM 20.0.0
//

.version 9.0
.target sm_100
.address_size 64

	// .globl	_Z22simulateNeuronsFixparaP9LIFNeuroniifPfPii

.visible .entry _Z22simulateNeuronsFixparaP9LIFNeuroniifPfPii(
	.param .u64 .ptr .align 1 _Z22simulateNeuronsFixparaP9LIFNeuroniifPfPii_param_0,
	.param .u32 _Z22simulateNeuronsFixparaP9LIFNeuroniifPfPii_param_1,
	.param .u32 _Z22simulateNeuronsFixparaP9LIFNeuroniifPfPii_param_2,
	.param .f32 _Z22simulateNeuronsFixparaP9LIFNeuroniifPfPii_param_3,
	.param .u64 .ptr .align 1 _Z22simulateNeuronsFixparaP9LIFNeuroniifPfPii_param_4,
	.param .u64 .ptr .align 1 _Z22simulateNeuronsFixparaP9LIFNeuroniifPfPii_param_5,
	.param .u32 _Z22simulateNeuronsFixparaP9LIFNeuroniifPfPii_param_6
)
{
	.reg .pred 	%p<4>;
	.reg .b16 	%rs<3>;
	.reg .b32 	%r<12>;
	.reg .b32 	%f<19>;
	.reg .b64 	%rd<14>;
	.reg .b64 	%fd<5>;

	ld.param.u64 	%rd2, [_Z22simulateNeuronsFixparaP9LIFNeuroniifPfPii_param_0];
	ld.param.u32 	%r4, [_Z22simulateNeuronsFixparaP9LIFNeuroniifPfPii_param_1];
	ld.param.u32 	%r2, [_Z22simulateNeuronsFixparaP9LIFNeuroniifPfPii_param_2];
	ld.param.f32 	%f2, [_Z22simulateNeuronsFixparaP9LIFNeuroniifPfPii_param_3];
	ld.param.u64 	%rd3, [_Z22simulateNeuronsFixparaP9LIFNeuroniifPfPii_param_4];
	ld.param.u64 	%rd4, [_Z22simulateNeuronsFixparaP9LIFNeuroniifPfPii_param_5];
	ld.param.u32 	%r3, [_Z22simulateNeuronsFixparaP9LIFNeuroniifPfPii_param_6];
	mov.u32 	%r5, %ctaid.x;
	mov.u32 	%r6, %ntid.x;
	mov.u32 	%r7, %tid.x;
	mad.lo.s32 	%r1, %r5, %r6, %r7;
	setp.ge.s32 	%p1, %r1, %r4;
	@%p1 bra 	$L__BB0_6;
	cvta.to.global.u64 	%rd5, %rd2;
	mul.wide.s32 	%rd6, %r1, 16;
	add.s64 	%rd7, %rd5, %rd6;
	add.s64 	%rd1, %rd7, 8;
	cvt.rn.f32.s32 	%f3, %r2;
	atom.global.add.f32 	%f4, [%rd7+8], %f3;
	mov.b16 	%rs1, 0;
	st.global.u8 	[%rd7+12], %rs1;
	ld.global.f32 	%f1, [%rd7+4];
	setp.leu.f32 	%p2, %f1, 0f00000000;
	@%p2 bra 	$L__BB0_4;
	sub.f32 	%f17, %f1, %f2;
	mov.f32 	%f18, 0fC2700000;
	st.global.v2.f32 	[%rd1+-8], {%f18, %f17};
$L__BB0_3:
	mov.b32 	%r11, 0;
	st.global.u32 	[%rd1], %r11;
	bra.uni 	$L__BB0_6;
$L__BB0_4:
	.pragma "used_bytes_mask 3855";
	ld.global.v4.f32 	{%f5, %f6, %f7, %f8}, [%rd1+-8];
	add.f32 	%f9, %f7, 0fC2700000;
	sub.f32 	%f10, %f9, %f5;
	mul.f32 	%f11, %f2, %f10;
	cvt.f64.f32 	%fd1, %f11;
	div.rn.f64 	%fd2, %fd1, 0d4034000000000000;
	cvt.f64.f32 	%fd3, %f5;
	add.f64 	%fd4, %fd2, %fd3;
	cvt.rn.f32.f64 	%f12, %fd4;
	st.global.f32 	[%rd1+-8], %f12;
	setp.ltu.f32 	%p3, %f12, 0fC2480000;
	@%p3 bra 	$L__BB0_3;
	mov.b16 	%rs2, 1;
	st.global.u8 	[%rd1+4], %rs2;
	mov.f32 	%f13, 0f40A00000;
	mov.f32 	%f14, 0fC2700000;
	st.global.v2.f32 	[%rd1+-8], {%f14, %f13};
	mov.b32 	%r8, 0;
	st.global.u32 	[%rd1], %r8;
	cvta.to.global.u64 	%rd8, %rd4;
	mul.wide.s32 	%rd9, %r1, 4;
	add.s64 	%rd10, %rd8, %rd9;
	atom.global.add.u32 	%r9, [%rd10], 1;
	cvt.rn.f32.s32 	%f15, %r3;
	mul.f32 	%f16, %f2, %f15;
	mad.lo.s32 	%r10, %r1, 10000, %r9;
	cvta.to.global.u64 	%rd11, %rd3;
	mul.wide.s32 	%rd12, %r10, 4;
	add.s64 	%rd13, %rd11, %rd12;
	st.global.f32 	[%rd13], %f16;
$L__BB0_6:
	ret;

}
	// .globl	_Z27simulateSynapsesFixparaAmpaP18ExponentialSynapseP9LIFNeuronS2_if
.visible .entry _Z27simulateSynapsesFixparaAmpaP18ExponentialSynapseP9LIFNeuronS2_if(
	.param .u64 .ptr .align 1 _Z27simulateSynapsesFixparaAmpaP18ExponentialSynapseP9LIFNeuronS2_if_param_0,
	.param .u64 .ptr .align 1 _Z27simulateSynapsesFixparaAmpaP18ExponentialSynapseP9LIFNeuronS2_if_param_1,
	.param .u64 .ptr .align 1 _Z27simulateSynapsesFixparaAmpaP18ExponentialSynapseP9LIFNeuronS2_if_param_2,
	.param .u32 _Z27simulateSynapsesFixparaAmpaP18ExponentialSynapseP9LIFNeuronS2_if_param_3,
	.param .f32 _Z27simulateSynapsesFixparaAmpaP18ExponentialSynapseP9LIFNeuronS2_if_param_4
)
{
	.reg .pred 	%p<3>;
	.reg .b16 	%rs<2>;
	.reg .b32 	%r<8>;
	.reg .b32 	%f<12>;
	.reg .b64 	%rd<13>;
	.reg .b64 	%fd<12>;

	ld.param.u64 	%rd3, [_Z27simulateSynapsesFixparaAmpaP18ExponentialSynapseP9LIFNeuronS2_if_param_0];
	ld.param.u64 	%rd4, [_Z27simulateSynapsesFixparaAmpaP18ExponentialSynapseP9LIFNeuronS2_if_param_1];
	ld.param.u64 	%rd5, [_Z27simulateSynapsesFixparaAmpaP18ExponentialSynapseP9LIFNeuronS2_if_param_2];
	ld.param.u32 	%r2, [_Z27simulateSynapsesFixparaAmpaP18ExponentialSynapseP9LIFNeuronS2_if_param_3];
	ld.param.f32 	%f4, [_Z27simulateSynapsesFixparaAmpaP18ExponentialSynapseP9LIFNeuronS2_if_param_4];
	mov.u32 	%r3, %ctaid.x;
	mov.u32 	%r4, %ntid.x;
	mov.u32 	%r5, %tid.x;
	mad.lo.s32 	%r1, %r3, %r4, %r5;
	setp.ge.s32 	%p1, %r1, %r2;
	@%p1 bra 	$L__BB1_5;
	cvta.to.global.u64 	%rd6, %rd3;
	cvta.to.global.u64 	%rd7, %rd4;
	cvta.to.global.u64 	%rd8, %rd5;
	mul.wide.s32 	%rd9, %r1, 16;
	add.s64 	%rd1, %rd6, %rd9;
	ld.global.v2.u32 	{%r6, %r7}, [%rd1];
	mul.wide.s32 	%rd10, %r7, 16;
	add.s64 	%rd2, %rd8, %rd10;
	mul.wide.s32 	%rd11, %r6, 16;
	add.s64 	%rd12, %rd7, %rd11;
	ld.global.u8 	%rs1, [%rd12+12];
	setp.ne.s16 	%p2, %rs1, 0;
	@%p2 bra 	$L__BB1_3;
	ld.global.f32 	%f11, [%rd1+8];
	bra.uni 	$L__BB1_4;
$L__BB1_3:
	ld.global.f32 	%f5, [%rd1+8];
	add.f32 	%f11, %f5, 0f3F800000;
$L__BB1_4:
	cvt.f64.f32 	%fd1, %f11;
	div.rn.f64 	%fd2, %fd1, 0dC014000000000000;
	cvt.f64.f32 	%fd3, %f4;
	fma.rn.f64 	%fd4, %fd2, %fd3, %fd1;
	cvt.rn.f32.f64 	%f6, %fd4;
	st.global.f32 	[%rd1+8], %f6;
	cvt.f64.f32 	%fd5, %f6;
	mul.f64 	%fd6, %fd5, 0d3FD3333333333333;
	cvt.rn.f32.f64 	%f7, %fd6;
	cvt.f64.f32 	%fd7, %f7;
	ld.global.f32 	%f8, [%rd2];
	cvt.f64.f32 	%fd8, %f8;
	mov.f64 	%fd9, 0d0000000000000000;
	sub.f64 	%fd10, %fd9, %fd8;
	mul.f64 	%fd11, %fd10, %fd7;
	cvt.rn.f32.f64 	%f9, %fd11;
	atom.global.add.f32 	%f10, [%rd2+8], %f9;
$L__BB1_5:
	ret;

}
	// .globl	_Z27simulateSynapsesFixparaGabaP18ExponentialSynapseP9LIFNeuronS2_if
.visible .entry _Z27simulateSynapsesFixparaGabaP18ExponentialSynapseP9LIFNeuronS2_if(
	.param .u64 .ptr .align 1 _Z27simulateSynapsesFixparaGabaP18ExponentialSynapseP9LIFNeuronS2_if_param_0,
	.param .u64 .ptr .align 1 _Z27simulateSynapsesFixparaGabaP18ExponentialSynapseP9LIFNeuronS2_if_param_1,
	.param .u64 .ptr .align 1 _Z27simulateSynapsesFixparaGabaP18ExponentialSynapseP9LIFNeuronS2_if_param_2,
	.param .u32 _Z27simulateSynapsesFixparaGabaP18ExponentialSynapseP9LIFNeuronS2_if_param_3,
	.param .f32 _Z27simulateSynapsesFixparaGabaP18ExponentialSynapseP9LIFNeuronS2_if_param_4
)
{
	.reg .pred 	%p<3>;
	.reg .b16 	%rs<2>;
	.reg .b32 	%r<8>;
	.reg .b32 	%f<14>;
	.reg .b64 	%rd<13>;
	.reg .b64 	%fd<7>;

	ld.param.u64 	%rd3, [_Z27simulateSynapsesFixparaGabaP18ExponentialSynapseP9LIFNeuronS2_if_param_0];
	ld.param.u64 	%rd4, [_Z27simulateSynapsesFixparaGabaP18ExponentialSynapseP9LIFNeuronS2_if_param_1];
	ld.param.u64 	%rd5, [_Z27simulateSynapsesFixparaGabaP18ExponentialSynapseP9LIFNeuronS2_if_param_2];
	ld.param.u32 	%r2, [_Z27simulateSynapsesFixparaGabaP18ExponentialSynapseP9LIFNeuronS2_if_param_3];
	ld.param.f32 	%f4, [_Z27simulateSynapsesFixparaGabaP18ExponentialSynapseP9LIFNeuronS2_if_param_4];
	mov.u32 	%r3, %ctaid.x;
	mov.u32 	%r4, %ntid.x;
	mov.u32 	%r5, %tid.x;
	mad.lo.s32 	%r1, %r3, %r4, %r5;
	setp.ge.s32 	%p1, %r1, %r2;
	@%p1 bra 	$L__BB2_5;
	cvta.to.global.u64 	%rd6, %rd3;
	cvta.to.global.u64 	%rd7, %rd4;
	cvta.to.global.u64 	%rd8, %rd5;
	mul.wide.s32 	%rd9, %r1, 16;
	add.s64 	%rd1, %rd6, %rd9;
	ld.global.v2.u32 	{%r6, %r7}, [%rd1];
	mul.wide.s32 	%rd10, %r7, 16;
	add.s64 	%rd2, %rd8, %rd10;
	mul.wide.s32 	%rd11, %r6, 16;
	add.s64 	%rd12, %rd7, %rd11;
	ld.global.u8 	%rs1, [%rd12+12];
	setp.ne.s16 	%p2, %rs1, 0;
	@%p2 bra 	$L__BB2_3;
	ld.global.f32 	%f13, [%rd1+8];
	bra.uni 	$L__BB2_4;
$L__BB2_3:
	ld.global.f32 	%f5, [%rd1+8];
	add.f32 	%f13, %f5, 0f3F800000;
$L__BB2_4:
	cvt.f64.f32 	%fd1, %f13;
	div.rn.f64 	%fd2, %fd1, 0dC024000000000000;
	cvt.f64.f32 	%fd3, %f4;
	fma.rn.f64 	%fd4, %fd2, %fd3, %fd1;
	cvt.rn.f32.f64 	%f6, %fd4;
	st.global.f32 	[%rd1+8], %f6;
	cvt.f64.f32 	%fd5, %f6;
	mul.f64 	%fd6, %fd5, 0d400999999999999A;
	cvt.rn.f32.f64 	%f7, %fd6;
	ld.global.f32 	%f8, [%rd2];
	mov.f32 	%f9, 0fC2A00000;
	sub.f32 	%f10, %f9, %f8;
	mul.f32 	%f11, %f10, %f7;
	atom.global.add.f32 	%f12, [%rd2+8], %f11;
$L__BB2_5:
	ret;

}


// ===== COMPILED SASS (sm_100) =====

	.target	sm_100

	.elftype	@"ET_EXEC"


//--------------------- .note.nv.tkinfo           --------------------------
	.section	.note.nv.tkinfo,"",@"SHT_NOTE"
	.sectionflags	@"SHF_NOTE_NV_TKINFO"
	.tkinfo
        /*0018*/ 	.word	0x00000002
        /*0030*/ 	.string	""
        /*0030*/ 	.string	"ptxas"
        /*0030*/ 	.string	"Cuda compilation tools, release 13.0, V13.0.88"
        /*0030*/ 	.string	"Build cuda_13.0.r13.0/compiler.36424714_0"
        /*0030*/ 	.string	"-arch sm_100 -m 64 "



//--------------------- .note.nv.cuinfo           --------------------------
	.section	.note.nv.cuinfo,"",@"SHT_NOTE"
	.sectionflags	@"SHF_NOTE_NV_CUINFO"
        /*0018*/ 	.short	0x0002
        /*001a*/ 	.short	0x0064
        /*001c*/ 	.short	0x0082
	.zero		2


//--------------------- .nv.info                  --------------------------
	.section	.nv.info,"",@"SHT_CUDA_INFO"
	.align	4


	//----- nvinfo : EIATTR_REGCOUNT
	.align		4
        /*0000*/ 	.byte	0x04, 0x2f
        /*0002*/ 	.short	(.L_1 - .L_0)
	.align		4
.L_0:
        /*0004*/ 	.word	index@(_Z22simulateNeuronsFixparaP9LIFNeuroniifPfPii)
        /*0008*/ 	.word	0x0000001a


	//----- nvinfo : EIATTR_FRAME_SIZE
	.align		4
.L_1:
        /*000c*/ 	.byte	0x04, 0x11
        /*000e*/ 	.short	(.L_3 - .L_2)
	.align		4
.L_2:
        /*0010*/ 	.word	index@($__internal_2_$__cuda_sm20_div_rn_f64_full)
        /*0014*/ 	.word	0x00000000


	//----- nvinfo : EIATTR_FRAME_SIZE
	.align		4
.L_3:
        /*0018*/ 	.byte	0x04, 0x11
        /*001a*/ 	.short	(.L_5 - .L_4)
	.align		4
.L_4:
        /*001c*/ 	.word	index@(_Z22simulateNeuronsFixparaP9LIFNeuroniifPfPii)
        /*0020*/ 	.word	0x00000000


	//----- nvinfo : EIATTR_REGCOUNT
	.align		4
.L_5:
        /*0024*/ 	.byte	0x04, 0x2f
        /*0026*/ 	.short	(.L_7 - .L_6)
	.align		4
.L_6:
        /*0028*/ 	.word	index@(_Z27simulateSynapsesFixparaAmpaP18ExponentialSynapseP9LIFNeuronS2_if)
        /*002c*/ 	.word	0x0000001a


	//----- nvinfo : EIATTR_FRAME_SIZE
	.align		4
.L_7:
        /*0030*/ 	.byte	0x04, 0x11
        /*0032*/ 	.short	(.L_9 - .L_8)
	.align		4
.L_8:
        /*0034*/ 	.word	index@($__internal_1_$__cuda_sm20_div_rn_f64_full)
        /*0038*/ 	.word	0x00000000


	//----- nvinfo : EIATTR_FRAME_SIZE
	.align		4
.L_9:
        /*003c*/ 	.byte	0x04, 0x11
        /*003e*/ 	.short	(.L_11 - .L_10)
	.align		4
.L_10:
        /*0040*/ 	.word	index@(_Z27simulateSynapsesFixparaAmpaP18ExponentialSynapseP9LIFNeuronS2_if)
        /*0044*/ 	.word	0x00000000


	//----- nvinfo : EIATTR_REGCOUNT
	.align		4
.L_11:
        /*0048*/ 	.byte	0x04, 0x2f
        /*004a*/ 	.short	(.L_13 - .L_12)
	.align		4
.L_12:
        /*004c*/ 	.word	index@(_Z27simulateSynapsesFixparaGabaP18ExponentialSynapseP9LIFNeuronS2_if)
        /*0050*/ 	.word	0x0000001a


	//----- nvinfo : EIATTR_FRAME_SIZE
	.align		4
.L_13:
        /*0054*/ 	.byte	0x04, 0x11
        /*0056*/ 	.short	(.L_15 - .L_14)
	.align		4
.L_14:
        /*0058*/ 	.word	index@($__internal_0_$__cuda_sm20_div_rn_f64_full)
        /*005c*/ 	.word	0x00000000


	//----- nvinfo : EIATTR_FRAME_SIZE
	.align		4
.L_15:
        /*0060*/ 	.byte	0x04, 0x11
        /*0062*/ 	.short	(.L_17 - .L_16)
	.align		4
.L_16:
        /*0064*/ 	.word	index@(_Z27simulateSynapsesFixparaGabaP18ExponentialSynapseP9LIFNeuronS2_if)
        /*0068*/ 	.word	0x00000000


	//----- nvinfo : EIATTR_MIN_STACK_SIZE
	.align		4
.L_17:
        /*006c*/ 	.byte	0x04, 0x12
        /*006e*/ 	.short	(.L_19 - .L_18)
	.align		4
.L_18:
        /*0070*/ 	.word	index@(_Z27simulateSynapsesFixparaGabaP18ExponentialSynapseP9LIFNeuronS2_if)
        /*0074*/ 	.word	0x00000000


	//----- nvinfo : EIATTR_MIN_STACK_SIZE
	.align		4
.L_19:
        /*0078*/ 	.byte	0x04, 0x12
        /*007a*/ 	.short	(.L_21 - .L_20)
	.align		4
.L_20:
        /*007c*/ 	.word	index@(_Z27simulateSynapsesFixparaAmpaP18ExponentialSynapseP9LIFNeuronS2_if)
        /*0080*/ 	.word	0x00000000


	//----- nvinfo : EIATTR_MIN_STACK_SIZE
	.align		4
.L_21:
        /*0084*/ 	.byte	0x04, 0x12
        /*0086*/ 	.short	(.L_23 - .L_22)
	.align		4
.L_22:
        /*0088*/ 	.word	index@(_Z22simulateNeuronsFixparaP9LIFNeuroniifPfPii)
        /*008c*/ 	.word	0x00000000
.L_23:


//--------------------- .nv.compat                --------------------------
	.section	.nv.compat,"",@"SHT_CUDA_COMPAT_INFO"
	.align	4
        /*0000*/ 	.byte	0x02, 0x09, 0x00, 0x00, 0x02, 0x02, 0x01, 0x00, 0x02, 0x05, 0x05, 0x00, 0x03, 0x07, 0x01, 0x01
        /*0010*/ 	.byte	0x02, 0x03, 0x00, 0x00, 0x02, 0x06, 0x01, 0x00, 0x04, 0x0b, 0x08, 0x00, 0x01, 0x00, 0x00, 0x00
        /*0020*/ 	.byte	0x00, 0x00, 0x00, 0x00


//--------------------- .nv.info._Z27simulateSynapsesFixparaGabaP18ExponentialSynapseP9LIFNeuronS2_if --------------------------
	.section	.nv.info._Z27simulateSynapsesFixparaGabaP18ExponentialSynapseP9LIFNeuronS2_if,"",@"SHT_CUDA_INFO"
	.sectionflags	@""
	.align	4


	//----- nvinfo : EIATTR_CUDA_API_VERSION
	.align		4
        /*0000*/ 	.byte	0x04, 0x37
        /*0002*/ 	.short	(.L_25 - .L_24)
.L_24:
        /*0004*/ 	.word	0x00000082


	//----- nvinfo : EIATTR_KPARAM_INFO
	.align		4
.L_25:
        /*0008*/ 	.byte	0x04, 0x17
        /*000a*/ 	.short	(.L_27 - .L_26)
.L_26:
        /*000c*/ 	.word	0x00000000
        /*0010*/ 	.short	0x0004
        /*0012*/ 	.short	0x001c
        /*0014*/ 	.byte	0x00, 0xf0, 0x11, 0x00


	//----- nvinfo : EIATTR_KPARAM_INFO
	.align		4
.L_27:
        /*0018*/ 	.byte	0x04, 0x17
        /*001a*/ 	.short	(.L_29 - .L_28)
.L_28:
        /*001c*/ 	.word	0x00000000
        /*0020*/ 	.short	0x0003
        /*0022*/ 	.short	0x0018
        /*0024*/ 	.byte	0x00, 0xf0, 0x11, 0x00


	//----- nvinfo : EIATTR_KPARAM_INFO
	.align		4
.L_29:
        /*0028*/ 	.byte	0x04, 0x17
        /*002a*/ 	.short	(.L_31 - .L_30)
.L_30:
        /*002c*/ 	.word	0x00000000
        /*0030*/ 	.short	0x0002
        /*0032*/ 	.short	0x0010
        /*0034*/ 	.byte	0x00, 0xf5, 0x21, 0x00


	//----- nvinfo : EIATTR_KPARAM_INFO
	.align		4
.L_31:
        /*0038*/ 	.byte	0x04, 0x17
        /*003a*/ 	.short	(.L_33 - .L_32)
.L_32:
        /*003c*/ 	.word	0x00000000
        /*0040*/ 	.short	0x0001
        /*0042*/ 	.short	0x0008
        /*0044*/ 	.byte	0x00, 0xf5, 0x21, 0x00


	//----- nvinfo : EIATTR_KPARAM_INFO
	.align		4
.L_33:
        /*0048*/ 	.byte	0x04, 0x17
        /*004a*/ 	.short	(.L_35 - .L_34)
.L_34:
        /*004c*/ 	.word	0x00000000
        /*0050*/ 	.short	0x0000
        /*0052*/ 	.short	0x0000
        /*0054*/ 	.byte	0x00, 0xf5, 0x21, 0x00


	//----- nvinfo : EIATTR_SPARSE_MMA_MASK
	.align		4
.L_35:
        /*0058*/ 	.byte	0x03, 0x50
        /*005a*/ 	.short	0x0000


	//----- nvinfo : EIATTR_MAXREG_COUNT
	.align		4
        /*005c*/ 	.byte	0x03, 0x1b
        /*005e*/ 	.short	0x00ff


	//----- nvinfo : EIATTR_MERCURY_ISA_VERSION
	.align		4
        /*0060*/ 	.byte	0x03, 0x5f
        /*0062*/ 	.short	0x0101


	//----- nvinfo : EIATTR_VRC_CTA_INIT_COUNT
	.align		4
        /*0064*/ 	.byte	0x02, 0x4a
	.zero		1
	.zero		1


	//----- nvinfo : EIATTR_EXIT_INSTR_OFFSETS
	.align		4
        /*0068*/ 	.byte	0x04, 0x1c
        /*006a*/ 	.short	(.L_37 - .L_36)


	//   ....[0]....
.L_36:
        /*006c*/ 	.word	0x00000070


	//   ....[1]....
        /*0070*/ 	.word	0x00000390


	//----- nvinfo : EIATTR_CRS_STACK_SIZE
	.align		4
.L_37:
        /*0074*/ 	.byte	0x04, 0x1e
        /*0076*/ 	.short	(.L_39 - .L_38)
.L_38:
        /*0078*/ 	.word	0x00000000


	//----- nvinfo : EIATTR_CBANK_PARAM_SIZE
	.align		4
.L_39:
        /*007c*/ 	.byte	0x03, 0x19
        /*007e*/ 	.short	0x0020


	//----- nvinfo : EIATTR_PARAM_CBANK
	.align		4
        /*0080*/ 	.byte	0x04, 0x0a
        /*0082*/ 	.short	(.L_41 - .L_40)
	.align		4
.L_40:
        /*0084*/ 	.word	index@(.nv.constant0._Z27simulateSynapsesFixparaGabaP18ExponentialSynapseP9LIFNeuronS2_if)
        /*0088*/ 	.short	0x0380
        /*008a*/ 	.short	0x0020


	//----- nvinfo : EIATTR_SW_WAR
	.align		4
.L_41:
        /*008c*/ 	.byte	0x04, 0x36
        /*008e*/ 	.short	(.L_43 - .L_42)
.L_42:
        /*0090*/ 	.word	0x00000008
.L_43:


//--------------------- .nv.info._Z27simulateSynapsesFixparaAmpaP18ExponentialSynapseP9LIFNeuronS2_if --------------------------
	.section	.nv.info._Z27simulateSynapsesFixparaAmpaP18ExponentialSynapseP9LIFNeuronS2_if,"",@"SHT_CUDA_INFO"
	.sectionflags	@""
	.align	4


	//----- nvinfo : EIATTR_CUDA_API_VERSION
	.align		4
        /*0000*/ 	.byte	0x04, 0x37
        /*0002*/ 	.short	(.L_45 - .L_44)
.L_44:
        /*0004*/ 	.word	0x00000082


	//----- nvinfo : EIATTR_KPARAM_INFO
	.align		4
.L_45:
        /*0008*/ 	.byte	0x04, 0x17
        /*000a*/ 	.short	(.L_47 - .L_46)
.L_46:
        /*000c*/ 	.word	0x00000000
        /*0010*/ 	.short	0x0004
        /*0012*/ 	.short	0x001c
        /*0014*/ 	.byte	0x00, 0xf0, 0x11, 0x00


	//----- nvinfo : EIATTR_KPARAM_INFO
	.align		4
.L_47:
        /*0018*/ 	.byte	0x04, 0x17
        /*001a*/ 	.short	(.L_49 - .L_48)
.L_48:
        /*001c*/ 	.word	0x00000000
        /*0020*/ 	.short	0x0003
        /*0022*/ 	.short	0x0018
        /*0024*/ 	.byte	0x00, 0xf0, 0x11, 0x00


	//----- nvinfo : EIATTR_KPARAM_INFO
	.align		4
.L_49:
        /*0028*/ 	.byte	0x04, 0x17
        /*002a*/ 	.short	(.L_51 - .L_50)
.L_50:
        /*002c*/ 	.word	0x00000000
        /*0030*/ 	.short	0x0002
        /*0032*/ 	.short	0x0010
        /*0034*/ 	.byte	0x00, 0xf5, 0x21, 0x00


	//----- nvinfo : EIATTR_KPARAM_INFO
	.align		4
.L_51:
        /*0038*/ 	.byte	0x04, 0x17
        /*003a*/ 	.short	(.L_53 - .L_52)
.L_52:
        /*003c*/ 	.word	0x00000000
        /*0040*/ 	.short	0x0001
        /*0042*/ 	.short	0x0008
        /*0044*/ 	.byte	0x00, 0xf5, 0x21, 0x00


	//----- nvinfo : EIATTR_KPARAM_INFO
	.align		4
.L_53:
        /*0048*/ 	.byte	0x04, 0x17
        /*004a*/ 	.short	(.L_55 - .L_54)
.L_54:
        /*004c*/ 	.word	0x00000000
        /*0050*/ 	.short	0x0000
        /*0052*/ 	.short	0x0000
        /*0054*/ 	.byte	0x00, 0xf5, 0x21, 0x00


	//----- nvinfo : EIATTR_SPARSE_MMA_MASK
	.align		4
.L_55:
        /*0058*/ 	.byte	0x03, 0x50
        /*005a*/ 	.short	0x0000


	//----- nvinfo : EIATTR_MAXREG_COUNT
	.align		4
        /*005c*/ 	.byte	0x03, 0x1b
        /*005e*/ 	.short	0x00ff


	//----- nvinfo : EIATTR_MERCURY_ISA_VERSION
	.align		4
        /*0060*/ 	.byte	0x03, 0x5f
        /*0062*/ 	.short	0x0101


	//----- nvinfo : EIATTR_VRC_CTA_INIT_COUNT
	.align		4
        /*0064*/ 	.byte	0x02, 0x4a
	.zero		1
	.zero		1


	//----- nvinfo : EIATTR_EXIT_INSTR_OFFSETS
	.align		4
        /*0068*/ 	.byte	0x04, 0x1c
        /*006a*/ 	.short	(.L_57 - .L_56)


	//   ....[0]....
.L_56:
        /*006c*/ 	.word	0x00000070


	//   ....[1]....
        /*0070*/ 	.word	0x000003c0


	//----- nvinfo : EIATTR_CRS_STACK_SIZE
	.align		4
.L_57:
        /*0074*/ 	.byte	0x04, 0x1e
        /*0076*/ 	.short	(.L_59 - .L_58)
.L_58:
        /*0078*/ 	.word	0x00000000


	//----- nvinfo : EIATTR_CBANK_PARAM_SIZE
	.align		4
.L_59:
        /*007c*/ 	.byte	0x03, 0x19
        /*007e*/ 	.short	0x0020


	//----- nvinfo : EIATTR_PARAM_CBANK
	.align		4
        /*0080*/ 	.byte	0x04, 0x0a
        /*0082*/ 	.short	(.L_61 - .L_60)
	.align		4
.L_60:
        /*0084*/ 	.word	index@(.nv.constant0._Z27simulateSynapsesFixparaAmpaP18ExponentialSynapseP9LIFNeuronS2_if)
        /*0088*/ 	.short	0x0380
        /*008a*/ 	.short	0x0020


	//----- nvinfo : EIATTR_SW_WAR
	.align		4
.L_61:
        /*008c*/ 	.byte	0x04, 0x36
        /*008e*/ 	.short	(.L_63 - .L_62)
.L_62:
        /*0090*/ 	.word	0x00000008
.L_63:


//--------------------- .nv.info._Z22simulateNeuronsFixparaP9LIFNeuroniifPfPii --------------------------
	.section	.nv.info._Z22simulateNeuronsFixparaP9LIFNeuroniifPfPii,"",@"SHT_CUDA_INFO"
	.sectionflags	@""
	.align	4


	//----- nvinfo : EIATTR_CUDA_API_VERSION
	.align		4
        /*0000*/ 	.byte	0x04, 0x37
        /*0002*/ 	.short	(.L_65 - .L_64)
.L_64:
        /*0004*/ 	.word	0x00000082


	//----- nvinfo : EIATTR_KPARAM_INFO
	.align		4
.L_65:
        /*0008*/ 	.byte	0x04, 0x17
        /*000a*/ 	.short	(.L_67 - .L_66)
.L_66:
        /*000c*/ 	.word	0x00000000
        /*0010*/ 	.short	0x0006
        /*0012*/ 	.short	0x0028
        /*0014*/ 	.byte	0x00, 0xf0, 0x11, 0x00


	//----- nvinfo : EIATTR_KPARAM_INFO
	.align		4
.L_67:
        /*0018*/ 	.byte	0x04, 0x17
        /*001a*/ 	.short	(.L_69 - .L_68)
.L_68:
        /*001c*/ 	.word	0x00000000
        /*0020*/ 	.short	0x0005
        /*0022*/ 	.short	0x0020
        /*0024*/ 	.byte	0x00, 0xf5, 0x21, 0x00


	//----- nvinfo : EIATTR_KPARAM_INFO
	.align		4
.L_69:
        /*0028*/ 	.byte	0x04, 0x17
        /*002a*/ 	.short	(.L_71 - .L_70)
.L_70:
        /*002c*/ 	.word	0x00000000
        /*0030*/ 	.short	0x0004
        /*0032*/ 	.short	0x0018
        /*0034*/ 	.byte	0x00, 0xf5, 0x21, 0x00


	//----- nvinfo : EIATTR_KPARAM_INFO
	.align		4
.L_71:
        /*0038*/ 	.byte	0x04, 0x17
        /*003a*/ 	.short	(.L_73 - .L_72)
.L_72:
        /*003c*/ 	.word	0x00000000
        /*0040*/ 	.short	0x0003
        /*0042*/ 	.short	0x0010
        /*0044*/ 	.byte	0x00, 0xf0, 0x11, 0x00


	//----- nvinfo : EIATTR_KPARAM_INFO
	.align		4
.L_73:
        /*0048*/ 	.byte	0x04, 0x17
        /*004a*/ 	.short	(.L_75 - .L_74)
.L_74:
        /*004c*/ 	.word	0x00000000
        /*0050*/ 	.short	0x0002
        /*0052*/ 	.short	0x000c
        /*0054*/ 	.byte	0x00, 0xf0, 0x11, 0x00


	//----- nvinfo : EIATTR_KPARAM_INFO
	.align		4
.L_75:
        /*0058*/ 	.byte	0x04, 0x17
        /*005a*/ 	.short	(.L_77 - .L_76)
.L_76:
        /*005c*/ 	.word	0x00000000
        /*0060*/ 	.short	0x0001
        /*0062*/ 	.short	0x0008
        /*0064*/ 	.byte	0x00, 0xf0, 0x11, 0x00


	//----- nvinfo : EIATTR_KPARAM_INFO
	.align		4
.L_77:
        /*0068*/ 	.byte	0x04, 0x17
        /*006a*/ 	.short	(.L_79 - .L_78)
.L_78:
        /*006c*/ 	.word	0x00000000
        /*0070*/ 	.short	0x0000
        /*0072*/ 	.short	0x0000
        /*0074*/ 	.byte	0x00, 0xf5, 0x21, 0x00


	//----- nvinfo : EIATTR_SPARSE_MMA_MASK
	.align		4
.L_79:
        /*0078*/ 	.byte	0x03, 0x50
        /*007a*/ 	.short	0x0000


	//----- nvinfo : EIATTR_MAXREG_COUNT
	.align		4
        /*007c*/ 	.byte	0x03, 0x1b
        /*007e*/ 	.short	0x00ff


	//----- nvinfo : EIATTR_MERCURY_ISA_VERSION
	.align		4
        /*0080*/ 	.byte	0x03, 0x5f
        /*0082*/ 	.short	0x0101


	//----- nvinfo : EIATTR_VRC_CTA_INIT_COUNT
	.align		4
        /*0084*/ 	.byte	0x02, 0x4a
	.zero		1
	.zero		1


	//----- nvinfo : EIATTR_EXIT_INSTR_OFFSETS
	.align		4
        /*0088*/ 	.byte	0x04, 0x1c
        /*008a*/ 	.short	(.L_81 - .L_80)


	//   ....[0]....
.L_80:
        /*008c*/ 	.word	0x00000070


	//   ....[1]....
        /*0090*/ 	.word	0x000004a0


	//   ....[2]....
        /*0094*/ 	.word	0x000004d0


	//----- nvinfo : EIATTR_CRS_STACK_SIZE
	.align		4
.L_81:
        /*0098*/ 	.byte	0x04, 0x1e
        /*009a*/ 	.short	(.L_83 - .L_82)
.L_82:
        /*009c*/ 	.word	0x00000000


	//----- nvinfo : EIATTR_CBANK_PARAM_SIZE
	.align		4
.L_83:
        /*00a0*/ 	.byte	0x03, 0x19
        /*00a2*/ 	.short	0x002c


	//----- nvinfo : EIATTR_PARAM_CBANK
	.align		4
        /*00a4*/ 	.byte	0x04, 0x0a
        /*00a6*/ 	.short	(.L_85 - .L_84)
	.align		4
.L_84:
        /*00a8*/ 	.word	index@(.nv.constant0._Z22simulateNeuronsFixparaP9LIFNeuroniifPfPii)
        /*00ac*/ 	.short	0x0380
        /*00ae*/ 	.short	0x002c


	//----- nvinfo : EIATTR_SW_WAR
	.align		4
.L_85:
        /*00b0*/ 	.byte	0x04, 0x36
        /*00b2*/ 	.short	(.L_87 - .L_86)
.L_86:
        /*00b4*/ 	.word	0x00000008
.L_87:


//--------------------- .nv.callgraph             --------------------------
	.section	.nv.callgraph,"",@"SHT_CUDA_CALLGRAPH"
	.align	4
	.sectionentsize	8
	.align		4
        /*0000*/ 	.word	0x00000000
	.align		4
        /*0004*/ 	.word	0xffffffff
	.align		4
        /*0008*/ 	.word	0x00000000
	.align		4
        /*000c*/ 	.word	0xfffffffe
	.align		4
        /*0010*/ 	.word	0x00000000
	.align		4
        /*0014*/ 	.word	0xfffffffd
	.align		4
        /*0018*/ 	.word	0x00000000
	.align		4
        /*001c*/ 	.word	0xfffffffc


//--------------------- .text._Z27simulateSynapsesFixparaGabaP18ExponentialSynapseP9LIFNeuronS2_if --------------------------
	.section	.text._Z27simulateSynapsesFixparaGabaP18ExponentialSynapseP9LIFNeuronS2_if,"ax",@progbits
	.align	128
        .global         _Z27simulateSynapsesFixparaGabaP18ExponentialSynapseP9LIFNeuronS2_if
        .type           _Z27simulateSynapsesFixparaGabaP18ExponentialSynapseP9LIFNeuronS2_if,@function
        .size           _Z27simulateSynapsesFixparaGabaP18ExponentialSynapseP9LIFNeuronS2_if,(.L_x_23 - _Z27simulateSynapsesFixparaGabaP18ExponentialSynapseP9LIFNeuronS2_if)
        .other          _Z27simulateSynapsesFixparaGabaP18ExponentialSynapseP9LIFNeuronS2_if,@"STO_CUDA_ENTRY STV_DEFAULT"
_Z27simulateSynapsesFixparaGabaP18ExponentialSynapseP9LIFNeuronS2_if:
.text._Z27simulateSynapsesFixparaGabaP18ExponentialSynapseP9LIFNeuronS2_if:
[----:B------:R-:W-:Y:S01]  /*0000*/  LDC R1, c[0x0][0x37c] ;  /* 0x0000df00ff017b82 */ /* 0x000fe20000000800 */
[----:B------:R-:W0:Y:S07]  /*0010*/  S2R R0, SR_TID.X ;  /* 0x0000000000007919 */ /* 0x000e2e0000002100 */
[----:B------:R-:W0:Y:S01]  /*0020*/  S2UR UR4, SR_CTAID.X ;  /* 0x00000000000479c3 */ /* 0x000e220000002500 */
[----:B------:R-:W1:Y:S07]  /*0030*/  LDCU UR5, c[0x0][0x398] ;  /* 0x00007300ff0577ac */ /* 0x000e6e0008000800 */
[----:B------:R-:W0:Y:S02]  /*0040*/  LDC R3, c[0x0][0x360] ;  /* 0x0000d800ff037b82 */ /* 0x000e240000000800 */
[----:B0-----:R-:W-:-:S05]  /*0050*/  IMAD R3, R3, UR4, R0 ;  /* 0x0000000403037c24 */ /* 0x001fca000f8e0200 */
[----:B-1----:R-:W-:-:S13]  /*0060*/  ISETP.GE.AND P0, PT, R3, UR5, PT ;  /* 0x0000000503007c0c */ /* 0x002fda000bf06270 */
[----:B------:R-:W-:Y:S05]  /*0070*/  @P0 EXIT ;  /* 0x000000000000094d */ /* 0x000fea0003800000 */
[----:B------:R-:W0:Y:S01]  /*0080*/  LDC.64 R4, c[0x0][0x380] ;  /* 0x0000e000ff047b82 */ /* 0x000e220000000a00 */
[----:B------:R-:W1:Y:S01]  /*0090*/  LDCU.64 UR4, c[0x0][0x358] ;  /* 0x00006b00ff0477ac */ /* 0x000e620008000a00 */
[----:B------:R-:W2:Y:S01]  /*00a0*/  MUFU.RCP64H R7, -10 ;  /* 0xc024000000077908 */ /* 0x000ea20000001800 */
[----:B------:R-:W-:Y:S02]  /*00b0*/  IMAD.MOV.U32 R12, RZ, RZ, 0x0 ;  /* 0x00000000ff0c7424 */ /* 0x000fe400078e00ff */
[----:B------:R-:W-:Y:S02]  /*00c0*/  IMAD.MOV.U32 R13, RZ, RZ, 0x40240000 ;  /* 0x40240000ff0d7424 */ /* 0x000fe400078e00ff */
[----:B------:R-:W-:Y:S01]  /*00d0*/  IMAD.MOV.U32 R6, RZ, RZ, 0x1 ;  /* 0x00000001ff067424 */ /* 0x000fe200078e00ff */
[----:B------:R-:W3:Y:S01]  /*00e0*/  LDC.64 R14, c[0x0][0x390] ;  /* 0x0000e400ff0e7b82 */ /* 0x000ee20000000a00 */
[----:B0-----:R-:W-:-:S07]  /*00f0*/  IMAD.WIDE R4, R3, 0x10, R4 ;  /* 0x0000001003047825 */ /* 0x001fce00078e0204 */
[----:B------:R-:W0:Y:S01]  /*0100*/  LDC.64 R2, c[0x0][0x388] ;  /* 0x0000e200ff027b82 */ /* 0x000e220000000a00 */
[----:B-1----:R-:W0:Y:S04]  /*0110*/  LDG.E.64 R8, desc[UR4][R4.64] ;  /* 0x0000000404087981 */ /* 0x002e28000c1e1b00 */
[----:B------:R-:W4:Y:S01]  /*0120*/  LDG.E R0, desc[UR4][R4.64+0x8] ;  /* 0x0000080404007981 */ /* 0x000f22000c1e1900 */
[----:B0-----:R-:W-:-:S06]  /*0130*/  IMAD.WIDE R2, R8, 0x10, R2 ;  /* 0x0000001008027825 */ /* 0x001fcc00078e0202 */
[----:B------:R-:W5:Y:S01]  /*0140*/  LDG.E.U8 R2, desc[UR4][R2.64+0xc] ;  /* 0x00000c0402027981 */ /* 0x000f62000c1e1100 */
[----:B--2---:R-:W-:-:S08]  /*0150*/  DFMA R10, R6, R12, 1 ;  /* 0x3ff00000060a742b */ /* 0x004fd0000000000c */
[----:B------:R-:W-:-:S08]  /*0160*/  DFMA R10, R10, R10, R10 ;  /* 0x0000000a0a0a722b */ /* 0x000fd0000000000a */
[----:B------:R-:W-:-:S08]  /*0170*/  DFMA R10, R6, R10, R6 ;  /* 0x0000000a060a722b */ /* 0x000fd00000000006 */
[----:B------:R-:W-:-:S08]  /*0180*/  DFMA R12, R10, R12, 1 ;  /* 0x3ff000000a0c742b */ /* 0x000fd0000000000c */
[----:B------:R-:W-:Y:S01]  /*0190*/  DFMA R12, R10, R12, R10 ;  /* 0x0000000c0a0c722b */ /* 0x000fe2000000000a */
[----:B------:R-:W-:Y:S01]  /*01a0*/  BSSY.RECONVERGENT B0, `(.L_x_0) ;  /* 0x0000010000007945 */ /* 0x000fe20003800200 */
[----:B-----5:R-:W-:-:S13]  /*01b0*/  ISETP.NE.AND P0, PT, R2, RZ, PT ;  /* 0x000000ff0200720c */ /* 0x020fda0003f05270 */
[----:B----4-:R-:W-:-:S04]  /*01c0*/  @P0 FADD R0, R0, 1 ;  /* 0x3f80000000000421 */ /* 0x010fc80000000000 */
[----:B------:R-:W0:Y:S02]  /*01d0*/  F2F.F64.F32 R6, R0 ;  /* 0x0000000000067310 */ /* 0x000e240000201800 */
[----:B0-----:R-:W-:-:S08]  /*01e0*/  DMUL R2, R6, R12 ;  /* 0x0000000c06027228 */ /* 0x001fd00000000000 */
[----:B------:R-:W-:-:S08]  /*01f0*/  DFMA R10, R2, 10, R6 ;  /* 0x40240000020a782b */ /* 0x000fd00000000006 */
[----:B------:R-:W-:Y:S01]  /*0200*/  DFMA R2, R12, R10, R2 ;  /* 0x0000000a0c02722b */ /* 0x000fe20000000002 */
[----:B------:R-:W-:-:S09]  /*0210*/  FSETP.GEU.AND P1, PT, |R7|, 6.5827683646048100446e-37, PT ;  /* 0x036000000700780b */ /* 0x000fd20003f2e200 */
[----:B------:R-:W-:-:S05]  /*0220*/  FFMA R8, RZ, -2.5625, R3 ;  /* 0xc0240000ff087823 */ /* 0x000fca0000000003 */
[----:B------:R-:W-:Y:S01]  /*0230*/  FSETP.GT.AND P0, PT, |R8|, 1.469367938527859385e-39, PT ;  /* 0x001000000800780b */ /* 0x000fe20003f04200 */
[----:B---3--:R-:W-:-:S12]  /*0240*/  IMAD.WIDE R8, R9, 0x10, R14 ;  /* 0x0000001009087825 */ /* 0x008fd800078e020e */
[----:B------:R-:W-:Y:S05]  /*0250*/  @P0 BRA P1, `(.L_x_1) ;  /* 0x0000000000100947 */ /* 0x000fea0000800000 */
[----:B------:R-:W-:-:S07]  /*0260*/  MOV R0, 0x280 ;  /* 0x0000028000007802 */ /* 0x000fce0000000f00 */
[----:B------:R-:W-:Y:S05]  /*0270*/  CALL.REL.NOINC `($__internal_0_$__cuda_sm20_div_rn_f64_full) ;  /* 0x0000000000487944 */ /* 0x000fea0003c00000 */
[----:B------:R-:W-:Y:S02]  /*0280*/  IMAD.MOV.U32 R2, RZ, RZ, R12 ;  /* 0x000000ffff027224 */ /* 0x000fe400078e000c */
[----:B------:R-:W-:-:S07]  /*0290*/  IMAD.MOV.U32 R3, RZ, RZ, R13 ;  /* 0x000000ffff037224 */ /* 0x000fce00078e000d */
.L_x_1:
[----:B------:R-:W-:Y:S05]  /*02a0*/  BSYNC.RECONVERGENT B0 ;  /* 0x0000000000007941 */ /* 0x000fea0003800200 */
.L_x_0:
[----:B------:R-:W0:Y:S02]  /*02b0*/  LDCU UR6, c[0x0][0x39c] ;  /* 0x00007380ff0677ac */ /* 0x000e240008000800 */
[----:B0-----:R-:W0:Y:S02]  /*02c0*/  F2F.F64.F32 R10, UR6 ;  /* 0x00000006000a7d10 */ /* 0x001e240008201800 */
[----:B0-----:R-:W-:-:S10]  /*02d0*/  DFMA R10, R10, R2, R6 ;  /* 0x000000020a0a722b */ /* 0x001fd40000000006 */
[----:B------:R-:W0:Y:S02]  /*02e0*/  F2F.F32.F64 R11, R10 ;  /* 0x0000000a000b7310 */ /* 0x000e240000301000 */
[----:B0-----:R-:W-:Y:S04]  /*02f0*/  STG.E desc[UR4][R4.64+0x8], R11 ;  /* 0x0000080b04007986 */ /* 0x001fe8000c101904 */
[----:B------:R-:W2:Y:S02]  /*0300*/  LDG.E R0, desc[UR4][R8.64] ;  /* 0x0000000408007981 */ /* 0x000ea4000c1e1900 */
[----:B------:R-:W0:Y:S01]  /*0310*/  F2F.F64.F32 R2, R11 ;  /* 0x0000000b00027310 */ /* 0x000e220000201800 */
[----:B------:R-:W-:Y:S01]  /*0320*/  UMOV UR6, 0x9999999a ;  /* 0x9999999a00067882 */ /* 0x000fe20000000000 */
[----:B------:R-:W-:-:S02]  /*0330*/  UMOV UR7, 0x40099999 ;  /* 0x4009999900077882 */ /* 0x000fc40000000000 */
[----:B0-----:R-:W-:-:S10]  /*0340*/  DMUL R2, R2, UR6 ;  /* 0x0000000602027c28 */ /* 0x001fd40008000000 */
[----:B------:R-:W0:Y:S01]  /*0350*/  F2F.F32.F64 R2, R2 ;  /* 0x0000000200027310 */ /* 0x000e220000301000 */
[----:B--2---:R-:W-:-:S04]  /*0360*/  FADD R7, -R0, -80 ;  /* 0xc2a0000000077421 */ /* 0x004fc80000000100 */
[----:B0-----:R-:W-:-:S05]  /*0370*/  FMUL R7, R2, R7 ;  /* 0x0000000702077220 */ /* 0x001fca0000400000 */
[----:B------:R-:W-:Y:S01]  /*0380*/  REDG.E.ADD.F32.FTZ.RN.STRONG.GPU desc[UR4][R8.64+0x8], R7 ;  /* 0x00000807080079a6 */ /* 0x000fe2000c12f304 */
[----:B------:R-:W-:Y:S05]  /*0390*/  EXIT ;  /* 0x000000000000794d */ /* 0x000fea0003800000 */
        .weak           $__internal_0_$__cuda_sm20_div_rn_f64_full
        .type           $__internal_0_$__cuda_sm20_div_rn_f64_full,@function
        .size           $__internal_0_$__cuda_sm20_div_rn_f64_full,(.L_x_23 - $__internal_0_$__cuda_sm20_div_rn_f64_full)
$__internal_0_$__cuda_sm20_div_rn_f64_full:
[----:B------:R-:W-:Y:S01]  /*03a0*/  IMAD.MOV.U32 R3, RZ, RZ, -0x400c0000 ;  /* 0xbff40000ff037424 */ /* 0x000fe200078e00ff */
[----:B------:R-:W-:Y:S01]  /*03b0*/  FSETP.GEU.AND P1, PT, |R7|, 1.469367938527859385e-39, PT ;  /* 0x001000000700780b */ /* 0x000fe20003f2e200 */
[----:B------:R-:W-:Y:S01]  /*03c0*/  IMAD.MOV.U32 R2, RZ, RZ, 0x0 ;  /* 0x00000000ff027424 */ /* 0x000fe200078e00ff */
[----:B------:R-:W-:Y:S01]  /*03d0*/  BSSY.RECONVERGENT B1, `(.L_x_2) ;  /* 0x0000048000017945 */ /* 0x000fe20003800200 */
[----:B------:R-:W0:Y:S01]  /*03e0*/  MUFU.RCP64H R11, R3 ;  /* 0x00000003000b7308 */ /* 0x000e220000001800 */
[----:B------:R-:W-:Y:S02]  /*03f0*/  IMAD.MOV.U32 R10, RZ, RZ, 0x1 ;  /* 0x00000001ff0a7424 */ /* 0x000fe400078e00ff */
[----:B------:R-:W-:-:S04]  /*0400*/  IMAD.MOV.U32 R21, RZ, RZ, 0x40200000 ;  /* 0x40200000ff157424 */ /* 0x000fc800078e00ff */
[----:B------:R-:W-:Y:S01]  /*0410*/  VIADD R23, R21, 0xffffffff ;  /* 0xffffffff15177836 */ /* 0x000fe20000000000 */
[----:B0-----:R-:W-:-:S08]  /*0420*/  DFMA R12, R10, -R2, 1 ;  /* 0x3ff000000a0c742b */ /* 0x001fd00000000802 */
[----:B------:R-:W-:Y:S01]  /*0430*/  DFMA R14, R12, R12, R12 ;  /* 0x0000000c0c0e722b */ /* 0x000fe2000000000c */
[----:B------:R-:W-:Y:S01]  /*0440*/  LOP3.LUT R12, R7, 0x7ff00000, RZ, 0xc0, !PT ;  /* 0x7ff00000070c7812 */ /* 0x000fe200078ec0ff */
[----:B------:R-:W-:-:S03]  /*0450*/  IMAD.MOV.U32 R13, RZ, RZ, 0x1ca00000 ;  /* 0x1ca00000ff0d7424 */ /* 0x000fc600078e00ff */
[----:B------:R-:W-:Y:S01]  /*0460*/  ISETP.GE.U32.AND P0, PT, R12, 0x40200000, PT ;  /* 0x402000000c00780c */ /* 0x000fe20003f06070 */
[----:B------:R-:W-:Y:S02]  /*0470*/  IMAD.MOV.U32 R20, RZ, RZ, R12 ;  /* 0x000000ffff147224 */ /* 0x000fe400078e000c */
[----:B------:R-:W-:Y:S01]  /*0480*/  DFMA R16, R10, R14, R10 ;  /* 0x0000000e0a10722b */ /* 0x000fe2000000000a */
[----:B------:R-:W-:Y:S01]  /*0490*/  SEL R13, R13, 0x63400000, !P0 ;  /* 0x634000000d0d7807 */ /* 0x000fe20004000000 */
[----:B------:R-:W-:-:S03]  /*04a0*/  IMAD.MOV.U32 R10, RZ, RZ, R6 ;  /* 0x000000ffff0a7224 */ /* 0x000fc600078e0006 */
[C-C-:B------:R-:W-:Y:S02]  /*04b0*/  @!P1 LOP3.LUT R14, R13.reuse, 0x80000000, R7.reuse, 0xf8, !PT ;  /* 0x800000000d0e9812 */ /* 0x140fe400078ef807 */
[----:B------:R-:W-:Y:S01]  /*04c0*/  LOP3.LUT R11, R13, 0x800fffff, R7, 0xf8, !PT ;  /* 0x800fffff0d0b7812 */ /* 0x000fe200078ef807 */
[----:B------:R-:W-:Y:S01]  /*04d0*/  DFMA R18, R16, -R2, 1 ;  /* 0x3ff000001012742b */ /* 0x000fe20000000802 */
[----:B------:R-:W-:Y:S02]  /*04e0*/  @!P1 LOP3.LUT R15, R14, 0x100000, RZ, 0xfc, !PT ;  /* 0x001000000e0f9812 */ /* 0x000fe400078efcff */
[----:B------:R-:W-:-:S06]  /*04f0*/  @!P1 MOV R14, RZ ;  /* 0x000000ff000e9202 */ /* 0x000fcc0000000f00 */
[----:B------:R-:W-:Y:S02]  /*0500*/  @!P1 DFMA R10, R10, 2, -R14 ;  /* 0x400000000a0a982b */ /* 0x000fe4000000080e */
[----:B------:R-:W-:-:S08]  /*0510*/  DFMA R14, R16, R18, R16 ;  /* 0x00000012100e722b */ /* 0x000fd00000000010 */
[----:B------:R-:W-:Y:S01]  /*0520*/  @!P1 LOP3.LUT R20, R11, 0x7ff00000, RZ, 0xc0, !PT ;  /* 0x7ff000000b149812 */ /* 0x000fe200078ec0ff */
[----:B------:R-:W-:-:S04]  /*0530*/  DMUL R16, R14, R10 ;  /* 0x0000000a0e107228 */ /* 0x000fc80000000000 */
[----:B------:R-:W-:-:S04]  /*0540*/  VIADD R22, R20, 0xffffffff ;  /* 0xffffffff14167836 */ /* 0x000fc80000000000 */
[----:B------:R-:W-:Y:S01]  /*0550*/  DFMA R18, R16, -R2, R10 ;  /* 0x800000021012722b */ /* 0x000fe2000000000a */
[----:B------:R-:W-:-:S04]  /*0560*/  ISETP.GT.U32.AND P0, PT, R22, 0x7feffffe, PT ;  /* 0x7feffffe1600780c */ /* 0x000fc80003f04070 */
[----:B------:R-:W-:-:S03]  /*0570*/  ISETP.GT.U32.OR P0, PT, R23, 0x7feffffe, P0 ;  /* 0x7feffffe1700780c */ /* 0x000fc60000704470 */
[----:B------:R-:W-:-:S10]  /*0580*/  DFMA R14, R14, R18, R16 ;  /* 0x000000120e0e722b */ /* 0x000fd40000000010 */
[----:B------:R-:W-:Y:S05]  /*0590*/  @P0 BRA `(.L_x_3) ;  /* 0x0000000000680947 */ /* 0x000fea0003800000 */
[----:B------:R-:W-:Y:S02]  /*05a0*/  IMAD.MOV.U32 R17, RZ, RZ, 0x40200000 ;  /* 0x40200000ff117424 */ /* 0x000fe400078e00ff */
[----:B------:R-:W-:-:S03]  /*05b0*/  IMAD.MOV.U32 R18, RZ, RZ, RZ ;  /* 0x000000ffff127224 */ /* 0x000fc600078e00ff */
[----:B------:R-:W-:-:S04]  /*05c0*/  VIADDMNMX R12, R12, -R17, 0xb9600000, !PT ;  /* 0xb96000000c0c7446 */ /* 0x000fc80007800911 */
[----:B------:R-:W-:-:S05]  /*05d0*/  VIMNMX R12, PT, PT, R12, 0x46a00000, PT ;  /* 0x46a000000c0c7848 */ /* 0x000fca0003fe0100 */
[----:B------:R-:W-:-:S05]  /*05e0*/  IMAD.IADD R16, R12, 0x1, -R13 ;  /* 0x000000010c107824 */ /* 0x000fca00078e0a0d */
[----:B------:R-:W-:-:S06]  /*05f0*/  IADD3 R19, PT, PT, R16, 0x7fe00000, RZ ;  /* 0x7fe0000010137810 */ /* 0x000fcc0007ffe0ff */
[----:B------:R-:W-:-:S10]  /*0600*/  DMUL R12, R14, R18 ;  /* 0x000000120e0c7228 */ /* 0x000fd40000000000 */
[----:B------:R-:W-:-:S13]  /*0610*/  FSETP.GTU.AND P0, PT, |R13|, 1.469367938527859385e-39, PT ;  /* 0x001000000d00780b */ /* 0x000fda0003f0c200 */
[----:B------:R-:W-:Y:S05]  /*0620*/  @P0 BRA `(.L_x_4) ;  /* 0x0000000000880947 */ /* 0x000fea0003800000 */
[----:B------:R-:W-:Y:S01]  /*0630*/  DFMA R2, R14, -R2, R10 ;  /* 0x800000020e02722b */ /* 0x000fe2000000000a */
[----:B------:R-:W-:-:S09]  /*0640*/  IMAD.MOV.U32 R18, RZ, RZ, RZ ;  /* 0x000000ffff127224 */ /* 0x000fd200078e00ff */
[C---:B------:R-:W-:Y:S02]  /*0650*/  FSETP.NEU.AND P0, PT, R3.reuse, RZ, PT ;  /* 0x000000ff0300720b */ /* 0x040fe40003f0d000 */
[----:B------:R-:W-:-:S04]  /*0660*/  LOP3.LUT R2, R3, 0xc0240000, RZ, 0x3c, !PT ;  /* 0xc024000003027812 */ /* 0x000fc800078e3cff */
[----:B------:R-:W-:-:S04]  /*0670*/  LOP3.LUT R11, R2, 0x80000000, RZ, 0xc0, !PT ;  /* 0x80000000020b7812 */ /* 0x000fc800078ec0ff */
[----:B------:R-:W-:-:S03]  /*0680*/  LOP3.LUT R19, R11, R19, RZ, 0xfc, !PT ;  /* 0x000000130b137212 */ /* 0x000fc600078efcff */
[----:B------:R-:W-:Y:S05]  /*0690*/  @!P0 BRA `(.L_x_4) ;  /* 0x00000000006c8947 */ /* 0x000fea0003800000 */
[----:B------:R-:W-:Y:S02]  /*06a0*/  IMAD.MOV R3, RZ, RZ, -R16 ;  /* 0x000000ffff037224 */ /* 0x000fe400078e0a10 */
[----:B------:R-:W-:-:S06]  /*06b0*/  IMAD.MOV.U32 R2, RZ, RZ, RZ ;  /* 0x000000ffff027224 */ /* 0x000fcc00078e00ff */
[----:B------:R-:W-:Y:S02]  /*06c0*/  DFMA R2, R12, -R2, R14 ;  /* 0x800000020c02722b */ /* 0x000fe4000000000e */
[----:B------:R-:W-:-:S04]  /*06d0*/  DMUL.RP R14, R14, R18 ;  /* 0x000000120e0e7228 */ /* 0x000fc80000008000 */
[----:B------:R-:W-:-:S04]  /*06e0*/  IADD3 R2, PT, PT, -R16, -0x43300000, RZ ;  /* 0xbcd0000010027810 */ /* 0x000fc80007ffe1ff */
[----:B------:R-:W-:Y:S02]  /*06f0*/  FSETP.NEU.AND P0, PT, |R3|, R2, PT ;  /* 0x000000020300720b */ /* 0x000fe40003f0d200 */
[----:B------:R-:W-:Y:S02]  /*0700*/  LOP3.LUT R11, R15, R11, RZ, 0x3c, !PT ;  /* 0x0000000b0f0b7212 */ /* 0x000fe400078e3cff */
[----:B------:R-:W-:Y:S02]  /*0710*/  FSEL R12, R14, R12, !P0 ;  /* 0x0000000c0e0c7208 */ /* 0x000fe40004000000 */
[----:B------:R-:W-:Y:S01]  /*0720*/  FSEL R13, R11, R13, !P0 ;  /* 0x0000000d0b0d7208 */ /* 0x000fe20004000000 */
[----:B------:R-:W-:Y:S06]  /*0730*/  BRA `(.L_x_4) ;  /* 0x0000000000447947 */ /* 0x000fec0003800000 */
.L_x_3:
[----:B------:R-:W-:-:S14]  /*0740*/  DSETP.NAN.AND P0, PT, R6, R6, PT ;  /* 0x000000060600722a */ /* 0x000fdc0003f08000 */
[----:B------:R-:W-:Y:S05]  /*0750*/  @P0 BRA `(.L_x_5) ;  /* 0x0000000000340947 */ /* 0x000fea0003800000 */
[----:B------:R-:W-:Y:S01]  /*0760*/  ISETP.NE.AND P0, PT, R20, R21, PT ;  /* 0x000000151400720c */ /* 0x000fe20003f05270 */
[----:B------:R-:W-:Y:S02]  /*0770*/  IMAD.MOV.U32 R12, RZ, RZ, 0x0 ;  /* 0x00000000ff0c7424 */ /* 0x000fe400078e00ff */
[----:B------:R-:W-:-:S10]  /*0780*/  IMAD.MOV.U32 R13, RZ, RZ, -0x80000 ;  /* 0xfff80000ff0d7424 */ /* 0x000fd400078e00ff */
[----:B------:R-:W-:Y:S05]  /*0790*/  @!P0 BRA `(.L_x_4) ;  /* 0x00000000002c8947 */ /* 0x000fea0003800000 */
[----:B------:R-:W-:Y:S02]  /*07a0*/  ISETP.NE.AND P0, PT, R20, 0x7ff00000, PT ;  /* 0x7ff000001400780c */ /* 0x000fe40003f05270 */
[----:B------:R-:W-:Y:S02]  /*07b0*/  LOP3.LUT R2, R7, 0xc0240000, RZ, 0x3c, !PT ;  /* 0xc024000007027812 */ /* 0x000fe400078e3cff */
[----:B------:R-:W-:Y:S02]  /*07c0*/  ISETP.EQ.OR P0, PT, R21, RZ, !P0 ;  /* 0x000000ff1500720c */ /* 0x000fe40004702670 */
[----:B------:R-:W-:-:S11]  /*07d0*/  LOP3.LUT R13, R2, 0x80000000, RZ, 0xc0, !PT ;  /* 0x80000000020d7812 */ /* 0x000fd600078ec0ff */
[----:B------:R-:W-:Y:S02]  /*07e0*/  @P0 LOP3.LUT R2, R13, 0x7ff00000, RZ, 0xfc, !PT ;  /* 0x7ff000000d020812 */ /* 0x000fe400078efcff */
[----:B------:R-:W-:Y:S01]  /*07f0*/  @!P0 MOV R12, RZ ;  /* 0x000000ff000c8202 */ /* 0x000fe20000000f00 */
[----:B------:R-:W-:Y:S02]  /*0800*/  @P0 IMAD.MOV.U32 R12, RZ, RZ, RZ ;  /* 0x000000ffff0c0224 */ /* 0x000fe400078e00ff */
[----:B------:R-:W-:Y:S01]  /*0810*/  @P0 IMAD.MOV.U32 R13, RZ, RZ, R2 ;  /* 0x000000ffff0d0224 */ /* 0x000fe200078e0002 */
[----:B------:R-:W-:Y:S06]  /*0820*/  BRA `(.L_x_4) ;  /* 0x0000000000087947 */ /* 0x000fec0003800000 */
.L_x_5:
[----:B------:R-:W-:Y:S01]  /*0830*/  LOP3.LUT R13, R7, 0x80000, RZ, 0xfc, !PT ;  /* 0x00080000070d7812 */ /* 0x000fe200078efcff */
[----:B------:R-:W-:-:S07]  /*0840*/  IMAD.MOV.U32 R12, RZ, RZ, R6 ;  /* 0x000000ffff0c7224 */ /* 0x000fce00078e0006 */
.L_x_4:
[----:B------:R-:W-:Y:S05]  /*0850*/  BSYNC.RECONVERGENT B1 ;  /* 0x0000000000017941 */ /* 0x000fea0003800200 */
.L_x_2:
[----:B------:R-:W-:Y:S02]  /*0860*/  IMAD.MOV.U32 R2, RZ, RZ, R0 ;  /* 0x000000ffff027224 */ /* 0x000fe400078e0000 */
[----:B------:R-:W-:-:S04]  /*0870*/  IMAD.MOV.U32 R3, RZ, RZ, 0x0 ;  /* 0x00000000ff037424 */ /* 0x000fc800078e00ff */
[----:B------:R-:W-:Y:S05]  /*0880*/  RET.REL.NODEC R2 `(_Z27simulateSynapsesFixparaGabaP18ExponentialSynapseP9LIFNeuronS2_if) ;  /* 0xfffffff402dc7950 */ /* 0x000fea0003c3ffff */
.L_x_6:
[----:B------:R-:W-:-:S00]  /*0890*/  BRA `(.L_x_6) ;  /* 0xfffffffc00fc7947 */ /* 0x000fc0000383ffff */
[----:B------:R-:W-:-:S00]  /*08a0*/  NOP ;  /* 0x0000000000007918 */ /* 0x000fc00000000000 */
        /* <DEDUP_REMOVED lines=13> */
.L_x_23:


//--------------------- .text._Z27simulateSynapsesFixparaAmpaP18ExponentialSynapseP9LIFNeuronS2_if --------------------------
	.section	.text._Z27simulateSynapsesFixparaAmpaP18ExponentialSynapseP9LIFNeuronS2_if,"ax",@progbits
	.align	128
        .global         _Z27simulateSynapsesFixparaAmpaP18ExponentialSynapseP9LIFNeuronS2_if
        .type           _Z27simulateSynapsesFixparaAmpaP18ExponentialSynapseP9LIFNeuronS2_if,@function
        .size           _Z27simulateSynapsesFixparaAmpaP18ExponentialSynapseP9LIFNeuronS2_if,(.L_x_24 - _Z27simulateSynapsesFixparaAmpaP18ExponentialSynapseP9LIFNeuronS2_if)
        .other          _Z27simulateSynapsesFixparaAmpaP18ExponentialSynapseP9LIFNeuronS2_if,@"STO_CUDA_ENTRY STV_DEFAULT"
_Z27simulateSynapsesFixparaAmpaP18ExponentialSynapseP9LIFNeuronS2_if:
.text._Z27simulateSynapsesFixparaAmpaP18ExponentialSynapseP9LIFNeuronS2_if:
        /* <DEDUP_REMOVED lines=34> */
[----:B------:R-:W-:-:S05]  /*0220*/  FFMA R8, RZ, -2.3125, R3 ;  /* 0xc0140000ff087823 */ /* 0x000fca0000000003 */
[----:B------:R-:W-:Y:S01]  /*0230*/  FSETP.GT.AND P0, PT, |R8|, 1.469367938527859385e-39, PT ;  /* 0x001000000800780b */ /* 0x000fe20003f04200 */
[----:B---3--:R-:W-:-:S12]  /*0240*/  IMAD.WIDE R8, R9, 0x10, R14 ;  /* 0x0000001009087825 */ /* 0x008fd800078e020e */
[----:B------:R-:W-:Y:S05]  /*0250*/  @P0 BRA P1, `(.L_x_8) ;  /* 0x0000000000100947 */ /* 0x000fea0000800000 */
[----:B------:R-:W-:-:S07]  /*0260*/  MOV R0, 0x280 ;  /* 0x0000028000007802 */ /* 0x000fce0000000f00 */
[----:B------:R-:W-:Y:S05]  /*0270*/  CALL.REL.NOINC `($__internal_1_$__cuda_sm20_div_rn_f64_full) ;  /* 0x0000000000547944 */ /* 0x000fea0003c00000 */
[----:B------:R-:W-:Y:S02]  /*0280*/  IMAD.MOV.U32 R2, RZ, RZ, R12 ;  /* 0x000000ffff027224 */ /* 0x000fe400078e000c */
[----:B------:R-:W-:-:S07]  /*0290*/  IMAD.MOV.U32 R3, RZ, RZ, R13 ;  /* 0x000000ffff037224 */ /* 0x000fce00078e000d */
.L_x_8:
[----:B------:R-:W-:Y:S05]  /*02a0*/  BSYNC.RECONVERGENT B0 ;  /* 0x0000000000007941 */ /* 0x000fea0003800200 */
.L_x_7:
        /* <DEDUP_REMOVED lines=10> */
[----:B------:R-:W0:Y:S08]  /*0350*/  F2F.F32.F64 R2, R2 ;  /* 0x0000000200027310 */ /* 0x000e300000301000 */
[----:B0-----:R-:W-:Y:S08]  /*0360*/  F2F.F64.F32 R6, R2 ;  /* 0x0000000200067310 */ /* 0x001ff00000201800 */
[----:B--2---:R-:W0:Y:S02]  /*0370*/  F2F.F64.F32 R12, R0 ;  /* 0x00000000000c7310 */ /* 0x004e240000201800 */
[----:B0-----:R-:W-:-:S08]  /*0380*/  DADD R12, RZ, -R12 ;  /* 0x00000000ff0c7229 */ /* 0x001fd0000000080c */
[----:B------:R-:W-:-:S10]  /*0390*/  DMUL R6, R6, R12 ;  /* 0x0000000c06067228 */ /* 0x000fd40000000000 */
[----:B------:R-:W0:Y:S02]  /*03a0*/  F2F.F32.F64 R7, R6 ;  /* 0x0000000600077310 */ /* 0x000e240000301000 */
[----:B0-----:R-:W-:Y:S01]  /*03b0*/  REDG.E.ADD.F32.FTZ.RN.STRONG.GPU desc[UR4][R8.64+0x8], R7 ;  /* 0x00000807080079a6 */ /* 0x001fe2000c12f304 */
[----:B------:R-:W-:Y:S05]  /*03c0*/  EXIT ;  /* 0x000000000000794d */ /* 0x000fea0003800000 */
        .weak           $__internal_1_$__cuda_sm20_div_rn_f64_full
        .type           $__internal_1_$__cuda_sm20_div_rn_f64_full,@function
        .size           $__internal_1_$__cuda_sm20_div_rn_f64_full,(.L_x_24 - $__internal_1_$__cuda_sm20_div_rn_f64_full)
$__internal_1_$__cuda_sm20_div_rn_f64_full:
        /* <DEDUP_REMOVED lines=20> */
[----:B------:R-:W-:Y:S01]  /*0510*/  @!P1 LOP3.LUT R15, R14, 0x100000, RZ, 0xfc, !PT ;  /* 0x001000000e0f9812 */ /* 0x000fe200078efcff */
[----:B------:R-:W-:-:S06]  /*0520*/  @!P1 IMAD.MOV.U32 R14, RZ, RZ, RZ ;  /* 0x000000ffff0e9224 */ /* 0x000fcc00078e00ff */
        /* <DEDUP_REMOVED lines=10> */
[----:B------:R-:W-:Y:S01]  /*05d0*/  MOV R17, 0x40100000 ;  /* 0x4010000000117802 */ /* 0x000fe20000000f00 */
[----:B------:R-:W-:-:S03]  /*05e0*/  IMAD.MOV.U32 R18, RZ, RZ, RZ ;  /* 0x000000ffff127224 */ /* 0x000fc600078e00ff */
[----:B------:R-:W-:-:S04]  /*05f0*/  VIADDMNMX R12, R12, -R17, 0xb9600000, !PT ;  /* 0xb96000000c0c7446 */ /* 0x000fc80007800911 */
[----:B------:R-:W-:-:S05]  /*0600*/  VIMNMX R12, PT, PT, R12, 0x46a00000, PT ;  /* 0x46a000000c0c7848 */ /* 0x000fca0003fe0100 */
[----:B------:R-:W-:-:S04]  /*0610*/  IMAD.IADD R16, R12, 0x1, -R13 ;  /* 0x000000010c107824 */ /* 0x000fc800078e0a0d */
[----:B------:R-:W-:-:S06]  /*0620*/  VIADD R19, R16, 0x7fe00000 ;  /* 0x7fe0000010137836 */ /* 0x000fcc0000000000 */
        /* <DEDUP_REMOVED lines=20> */
.L_x_10:
[----:B------:R-:W-:-:S14]  /*0770*/  DSETP.NAN.AND P0, PT, R6, R6, PT ;  /* 0x000000060600722a */ /* 0x000fdc0003f08000 */
[----:B------:R-:W-:Y:S05]  /*0780*/  @P0 BRA `(.L_x_12) ;  /* 0x0000000000340947 */ /* 0x000fea0003800000 */
[----:B------:R-:W-:Y:S01]  /*0790*/  ISETP.NE.AND P0, PT, R20, R21, PT ;  /* 0x000000151400720c */ /* 0x000fe20003f05270 */
[----:B------:R-:W-:Y:S01]  /*07a0*/  IMAD.MOV.U32 R12, RZ, RZ, 0x0 ;  /* 0x00000000ff0c7424 */ /* 0x000fe200078e00ff */
[----:B------:R-:W-:-:S11]  /*07b0*/  MOV R13, 0xfff80000 ;  /* 0xfff80000000d7802 */ /* 0x000fd60000000f00 */
[----:B------:R-:W-:Y:S05]  /*07c0*/  @!P0 BRA `(.L_x_11) ;  /* 0x00000000002c8947 */ /* 0x000fea0003800000 */
[----:B------:R-:W-:Y:S02]  /*07d0*/  ISETP.NE.AND P0, PT, R20, 0x7ff00000, PT ;  /* 0x7ff000001400780c */ /* 0x000fe40003f05270 */
[----:B------:R-:W-:Y:S02]  /*07e0*/  LOP3.LUT R2, R7, 0xc0140000, RZ, 0x3c, !PT ;  /* 0xc014000007027812 */ /* 0x000fe400078e3cff */
[----:B------:R-:W-:Y:S02]  /*07f0*/  ISETP.EQ.OR P0, PT, R21, RZ, !P0 ;  /* 0x000000ff1500720c */ /* 0x000fe40004702670 */
[----:B------:R-:W-:-:S11]  /*0800*/  LOP3.LUT R13, R2, 0x80000000, RZ, 0xc0, !PT ;  /* 0x80000000020d7812 */ /* 0x000fd600078ec0ff */
[----:B------:R-:W-:Y:S01]  /*0810*/  @P0 LOP3.LUT R2, R13, 0x7ff00000, RZ, 0xfc, !PT ;  /* 0x7ff000000d020812 */ /* 0x000fe200078efcff */
[----:B------:R-:W-:Y:S02]  /*0820*/  @!P0 IMAD.MOV.U32 R12, RZ, RZ, RZ ;  /* 0x000000ffff0c8224 */ /* 0x000fe400078e00ff */
[----:B------:R-:W-:Y:S02]  /*0830*/  @P0 IMAD.MOV.U32 R12, RZ, RZ, RZ ;  /* 0x000000ffff0c0224 */ /* 0x000fe400078e00ff */
[----:B------:R-:W-:Y:S01]  /*0840*/  @P0 IMAD.MOV.U32 R13, RZ, RZ, R2 ;  /* 0x000000ffff0d0224 */ /* 0x000fe200078e0002 */
[----:B------:R-:W-:Y:S06]  /*0850*/  BRA `(.L_x_11) ;  /* 0x0000000000087947 */ /* 0x000fec0003800000 */
.L_x_12:
[----:B------:R-:W-:Y:S01]  /*0860*/  LOP3.LUT R13, R7, 0x80000, RZ, 0xfc, !PT ;  /* 0x00080000070d7812 */ /* 0x000fe200078efcff */
[----:B------:R-:W-:-:S07]  /*0870*/  IMAD.MOV.U32 R12, RZ, RZ, R6 ;  /* 0x000000ffff0c7224 */ /* 0x000fce00078e0006 */
.L_x_11:
[----:B------:R-:W-:Y:S05]  /*0880*/  BSYNC.RECONVERGENT B1 ;  /* 0x0000000000017941 */ /* 0x000fea0003800200 */
.L_x_9:
[----:B------:R-:W-:Y:S02]  /*0890*/  IMAD.MOV.U32 R2, RZ, RZ, R0 ;  /* 0x000000ffff027224 */ /* 0x000fe400078e0000 */
[----:B------:R-:W-:-:S04]  /*08a0*/  IMAD.MOV.U32 R3, RZ, RZ, 0x0 ;  /* 0x00000000ff037424 */ /* 0x000fc800078e00ff */
[----:B------:R-:W-:Y:S05]  /*08b0*/  RET.REL.NODEC R2 `(_Z27simulateSynapsesFixparaAmpaP18ExponentialSynapseP9LIFNeuronS2_if) ;  /* 0xfffffff402d07950 */ /* 0x000fea0003c3ffff */
.L_x_13:
        /* <DEDUP_REMOVED lines=12> */
.L_x_24:


//--------------------- .text._Z22simulateNeuronsFixparaP9LIFNeuroniifPfPii --------------------------
	.section	.text._Z22simulateNeuronsFixparaP9LIFNeuroniifPfPii,"ax",@progbits
	.align	128
        .global         _Z22simulateNeuronsFixparaP9LIFNeuroniifPfPii
        .type           _Z22simulateNeuronsFixparaP9LIFNeuroniifPfPii,@function
        .size           _Z22simulateNeuronsFixparaP9LIFNeuroniifPfPii,(.L_x_25 - _Z22simulateNeuronsFixparaP9LIFNeuroniifPfPii)
        .other          _Z22simulateNeuronsFixparaP9LIFNeuroniifPfPii,@"STO_CUDA_ENTRY STV_DEFAULT"
_Z22simulateNeuronsFixparaP9LIFNeuroniifPfPii:
.text._Z22simulateNeuronsFixparaP9LIFNeuroniifPfPii:
        /* <DEDUP_REMOVED lines=9> */
[----:B------:R-:W1:Y:S01]  /*0090*/  LDCU UR6, c[0x0][0x38c] ;  /* 0x00007180ff0677ac */ /* 0x000e620008000800 */
[----:B------:R-:W2:Y:S01]  /*00a0*/  LDCU.64 UR4, c[0x0][0x358] ;  /* 0x00006b00ff0477ac */ /* 0x000ea20008000a00 */
[----:B-1----:R-:W-:Y:S01]  /*00b0*/  I2FP.F32.S32 R3, UR6 ;  /* 0x0000000600037c45 */ /* 0x002fe20008201400 */
[----:B0-----:R-:W-:-:S05]  /*00c0*/  IMAD.WIDE R4, R0, 0x10, R4 ;  /* 0x0000001000047825 */ /* 0x001fca00078e0204 */
[----:B--2---:R0:W-:Y:S04]  /*00d0*/  REDG.E.ADD.F32.FTZ.RN.STRONG.GPU desc[UR4][R4.64+0x8], R3 ;  /* 0x00000803040079a6 */ /* 0x0041e8000c12f304 */
[----:B------:R-:W2:Y:S01]  /*00e0*/  LDG.E R2, desc[UR4][R4.64+0x4] ;  /* 0x0000040404027981 */ /* 0x000ea2000c1e1900 */
[----:B------:R-:W-:Y:S03]  /*00f0*/  BSSY.RECONVERGENT B0, `(.L_x_14) ;  /* 0x000003c000007945 */ /* 0x000fe60003800200 */
[----:B------:R0:W-:Y:S01]  /*0100*/  STG.E.U8 desc[UR4][R4.64+0xc], RZ ;  /* 0x00000cff04007986 */ /* 0x0001e2000c101104 */
[----:B--2---:R-:W-:-:S13]  /*0110*/  FSETP.GT.AND P0, PT, R2, RZ, PT ;  /* 0x000000ff0200720b */ /* 0x004fda0003f04000 */
[----:B------:R-:W1:Y:S01]  /*0120*/  @P0 LDC R7, c[0x0][0x390] ;  /* 0x0000e400ff070b82 */ /* 0x000e620000000800 */
[----:B------:R-:W-:Y:S02]  /*0130*/  @P0 IMAD.MOV.U32 R6, RZ, RZ, -0x3d900000 ;  /* 0xc2700000ff060424 */ /* 0x000fe400078e00ff */
[----:B-1----:R-:W-:-:S05]  /*0140*/  @P0 FADD R7, R2, -R7 ;  /* 0x8000000702070221 */ /* 0x002fca0000000000 */
[----:B------:R0:W-:Y:S01]  /*0150*/  @P0 STG.E.64 desc[UR4][R4.64], R6 ;  /* 0x0000000604000986 */ /* 0x0001e2000c101b04 */
[----:B------:R-:W-:Y:S05]  /*0160*/  @P0 BRA `(.L_x_15) ;  /* 0x0000000000d00947 */ /* 0x000fea0003800000 */
[----:B0-----:R-:W2:Y:S04]  /*0170*/  LDG.E R7, desc[UR4][R4.64+0x8] ;  /* 0x0000080404077981 */ /* 0x001ea8000c1e1900 */
[----:B------:R-:W3:Y:S01]  /*0180*/  LDG.E R6, desc[UR4][R4.64] ;  /* 0x0000000404067981 */ /* 0x000ee2000c1e1900 */
[----:B------:R-:W0:Y:S01]  /*0190*/  MUFU.RCP64H R3, 20 ;  /* 0x4034000000037908 */ /* 0x000e220000001800 */
[----:B------:R-:W-:Y:S01]  /*01a0*/  IMAD.MOV.U32 R10, RZ, RZ, 0x0 ;  /* 0x00000000ff0a7424 */ /* 0x000fe200078e00ff */
[----:B------:R-:W1:Y:S01]  /*01b0*/  LDCU UR6, c[0x0][0x390] ;  /* 0x00007200ff0677ac */ /* 0x000e620008000800 */
[----:B------:R-:W-:Y:S01]  /*01c0*/  IMAD.MOV.U32 R11, RZ, RZ, 0x40340000 ;  /* 0x40340000ff0b7424 */ /* 0x000fe200078e00ff */
[----:B------:R-:W-:Y:S01]  /*01d0*/  BSSY.RECONVERGENT B1, `(.L_x_16) ;  /* 0x0000014000017945 */ /* 0x000fe20003800200 */
[----:B------:R-:W-:-:S06]  /*01e0*/  IMAD.MOV.U32 R2, RZ, RZ, 0x1 ;  /* 0x00000001ff027424 */ /* 0x000fcc00078e00ff */
[----:B0-----:R-:W-:-:S08]  /*01f0*/  DFMA R8, R2, -R10, 1 ;  /* 0x3ff000000208742b */ /* 0x001fd0000000080a */
[----:B------:R-:W-:-:S08]  /*0200*/  DFMA R8, R8, R8, R8 ;  /* 0x000000080808722b */ /* 0x000fd00000000008 */
[----:B------:R-:W-:-:S08]  /*0210*/  DFMA R2, R2, R8, R2 ;  /* 0x000000080202722b */ /* 0x000fd00000000002 */
[----:B------:R-:W-:-:S08]  /*0220*/  DFMA R10, R2, -R10, 1 ;  /* 0x3ff00000020a742b */ /* 0x000fd0000000080a */
[----:B------:R-:W-:Y:S01]  /*0230*/  DFMA R2, R2, R10, R2 ;  /* 0x0000000a0202722b */ /* 0x000fe20000000002 */
[----:B--2---:R-:W-:-:S04]  /*0240*/  FADD R7, R7, -60 ;  /* 0xc270000007077421 */ /* 0x004fc80000000000 */
[----:B---3--:R-:W-:-:S04]  /*0250*/  FADD R7, -R6, R7 ;  /* 0x0000000706077221 */ /* 0x008fc80000000100 */
[----:B-1----:R-:W-:-:S04]  /*0260*/  FMUL R7, R7, UR6 ;  /* 0x0000000607077c20 */ /* 0x002fc80008400000 */
[----:B------:R-:W0:Y:S02]  /*0270*/  F2F.F64.F32 R8, R7 ;  /* 0x0000000700087310 */ /* 0x000e240000201800 */
[----:B0-----:R-:W-:Y:S01]  /*0280*/  DMUL R10, R8, R2 ;  /* 0x00000002080a7228 */ /* 0x001fe20000000000 */
[----:B------:R-:W-:-:S07]  /*0290*/  FSETP.GEU.AND P1, PT, |R9|, 6.5827683646048100446e-37, PT ;  /* 0x036000000900780b */ /* 0x000fce0003f2e200 */
[----:B------:R-:W-:-:S08]  /*02a0*/  DFMA R12, R10, -20, R8 ;  /* 0xc03400000a0c782b */ /* 0x000fd00000000008 */
[----:B------:R-:W-:-:S10]  /*02b0*/  DFMA R2, R2, R12, R10 ;  /* 0x0000000c0202722b */ /* 0x000fd4000000000a */
[----:B------:R-:W-:-:S05]  /*02c0*/  FFMA R10, RZ, 2.8125, R3 ;  /* 0x40340000ff0a7823 */ /* 0x000fca0000000003 */
[----:B------:R-:W-:-:S13]  /*02d0*/  FSETP.GT.AND P0, PT, |R10|, 1.469367938527859385e-39, PT ;  /* 0x001000000a00780b */ /* 0x000fda0003f04200 */
[----:B------:R-:W-:Y:S05]  /*02e0*/  @P0 BRA P1, `(.L_x_17) ;  /* 0x0000000000080947 */ /* 0x000fea0000800000 */
[----:B------:R-:W-:-:S07]  /*02f0*/  MOV R12, 0x310 ;  /* 0x00000310000c7802 */ /* 0x000fce0000000f00 */
[----:B------:R-:W-:Y:S05]  /*0300*/  CALL.REL.NOINC `($__internal_2_$__cuda_sm20_div_rn_f64_full) ;  /* 0x0000000000747944 */ /* 0x000fea0003c00000 */
.L_x_17:
[----:B------:R-:W-:Y:S05]  /*0310*/  BSYNC.RECONVERGENT B1 ;  /* 0x0000000000017941 */ /* 0x000fea0003800200 */
.L_x_16:
[----:B------:R-:W0:Y:S02]  /*0320*/  F2F.F64.F32 R6, R6 ;  /* 0x0000000600067310 */ /* 0x000e240000201800 */
[----:B0-----:R-:W-:-:S10]  /*0330*/  DADD R2, R6, R2 ;  /* 0x0000000006027229 */ /* 0x001fd40000000002 */
[----:B------:R-:W0:Y:S02]  /*0340*/  F2F.F32.F64 R3, R2 ;  /* 0x0000000200037310 */ /* 0x000e240000301000 */
[----:B0-----:R1:W-:Y:S01]  /*0350*/  STG.E desc[UR4][R4.64], R3 ;  /* 0x0000000304007986 */ /* 0x0013e2000c101904 */
[----:B------:R-:W-:-:S13]  /*0360*/  FSETP.GE.AND P0, PT, R3, -50, PT ;  /* 0xc24800000300780b */ /* 0x000fda0003f06000 */
[----:B-1----:R-:W-:Y:S05]  /*0370*/  @!P0 BRA `(.L_x_15) ;  /* 0x00000000004c8947 */ /* 0x002fea0003800000 */
[----:B------:R-:W0:Y:S01]  /*0380*/  LDC.64 R2, c[0x0][0x3a0] ;  /* 0x0000e800ff027b82 */ /* 0x000e220000000a00 */
[----:B------:R-:W-:Y:S01]  /*0390*/  IMAD.MOV.U32 R7, RZ, RZ, 0x1 ;  /* 0x00000001ff077424 */ /* 0x000fe200078e00ff */
[----:B------:R-:W-:Y:S01]  /*03a0*/  MOV R15, 0x40a00000 ;  /* 0x40a00000000f7802 */ /* 0x000fe20000000f00 */
[----:B------:R-:W-:Y:S01]  /*03b0*/  IMAD.MOV.U32 R14, RZ, RZ, -0x3d900000 ;  /* 0xc2700000ff0e7424 */ /* 0x000fe200078e00ff */
[----:B------:R-:W-:Y:S01]  /*03c0*/  STG.E desc[UR4][R4.64+0x8], RZ ;  /* 0x000008ff04007986 */ /* 0x000fe2000c101904 */
[----:B------:R-:W-:Y:S01]  /*03d0*/  IMAD.MOV.U32 R13, RZ, RZ, 0x1 ;  /* 0x00000001ff0d7424 */ /* 0x000fe200078e00ff */
[----:B------:R-:W1:Y:S02]  /*03e0*/  LDCU UR6, c[0x0][0x3a8] ;  /* 0x00007500ff0677ac */ /* 0x000e640008000800 */
[----:B------:R-:W-:Y:S01]  /*03f0*/  STG.E.64 desc[UR4][R4.64], R14 ;  /* 0x0000000e04007986 */ /* 0x000fe2000c101b04 */
[----:B------:R-:W2:Y:S03]  /*0400*/  LDCU UR7, c[0x0][0x390] ;  /* 0x00007200ff0777ac */ /* 0x000ea60008000800 */
[----:B------:R3:W-:Y:S01]  /*0410*/  STG.E.U8 desc[UR4][R4.64+0xc], R7 ;  /* 0x00000c0704007986 */ /* 0x0007e2000c101104 */
[----:B0-----:R-:W-:Y:S01]  /*0420*/  IMAD.WIDE R2, R0, 0x4, R2 ;  /* 0x0000000400027825 */ /* 0x001fe200078e0202 */
[----:B---3--:R-:W0:Y:S05]  /*0430*/  LDC.64 R6, c[0x0][0x398] ;  /* 0x0000e600ff067b82 */ /* 0x008e2a0000000a00 */
[----:B------:R-:W3:Y:S01]  /*0440*/  ATOMG.E.ADD.STRONG.GPU PT, R3, desc[UR4][R2.64], R13 ;  /* 0x8000000d020379a8 */ /* 0x000ee200081ef104 */
[----:B-1----:R-:W-:-:S05]  /*0450*/  I2FP.F32.S32 R8, UR6 ;  /* 0x0000000600087c45 */ /* 0x002fca0008201400 */
[----:B--2---:R-:W-:Y:S01]  /*0460*/  FMUL R9, R8, UR7 ;  /* 0x0000000708097c20 */ /* 0x004fe20008400000 */
[----:B---3--:R-:W-:-:S04]  /*0470*/  IMAD R11, R0, 0x2710, R3 ;  /* 0x00002710000b7824 */ /* 0x008fc800078e0203 */
[----:B0-----:R-:W-:-:S05]  /*0480*/  IMAD.WIDE R6, R11, 0x4, R6 ;  /* 0x000000040b067825 */ /* 0x001fca00078e0206 */
[----:B------:R-:W-:Y:S01]  /*0490*/  STG.E desc[UR4][R6.64], R9 ;  /* 0x0000000906007986 */ /* 0x000fe2000c101904 */
[----:B------:R-:W-:Y:S05]  /*04a0*/  EXIT ;  /* 0x000000000000794d */ /* 0x000fea0003800000 */
.L_x_15:
[----:B------:R-:W-:Y:S05]  /*04b0*/  BSYNC.RECONVERGENT B0 ;  /* 0x0000000000007941 */ /* 0x000fea0003800200 */
.L_x_14:
[----:B------:R-:W-:Y:S01]  /*04c0*/  STG.E desc[UR4][R4.64+0x8], RZ ;  /* 0x000008ff04007986 */ /* 0x000fe2000c101904 */
[----:B------:R-:W-:Y:S05]  /*04d0*/  EXIT ;  /* 0x000000000000794d */ /* 0x000fea0003800000 */
        .weak           $__internal_2_$__cuda_sm20_div_rn_f64_full
        .type           $__internal_2_$__cuda_sm20_div_rn_f64_full,@function
        .size           $__internal_2_$__cuda_sm20_div_rn_f64_full,(.L_x_25 - $__internal_2_$__cuda_sm20_div_rn_f64_full)
$__internal_2_$__cuda_sm20_div_rn_f64_full:
[----:B------:R-:W-:Y:S01]  /*04e0*/  IMAD.MOV.U32 R3, RZ, RZ, 0x3ff40000 ;  /* 0x3ff40000ff037424 */ /* 0x000fe200078e00ff */
[C---:B------:R-:W-:Y:S01]  /*04f0*/  FSETP.GEU.AND P1, PT, |R9|.reuse, 1.469367938527859385e-39, PT ;  /* 0x001000000900780b */ /* 0x040fe20003f2e200 */
[----:B------:R-:W-:Y:S01]  /*0500*/  IMAD.MOV.U32 R2, RZ, RZ, 0x0 ;  /* 0x00000000ff027424 */ /* 0x000fe200078e00ff */
[----:B------:R-:W-:Y:S01]  /*0510*/  LOP3.LUT R7, R9, 0x7ff00000, RZ, 0xc0, !PT ;  /* 0x7ff0000009077812 */ /* 0x000fe200078ec0ff */
[----:B------:R-:W0:Y:S01]  /*0520*/  MUFU.RCP64H R11, R3 ;  /* 0x00000003000b7308 */ /* 0x000e220000001800 */
[----:B------:R-:W-:Y:S01]  /*0530*/  IMAD.MOV.U32 R10, RZ, RZ, 0x1 ;  /* 0x00000001ff0a7424 */ /* 0x000fe200078e00ff */
[----:B------:R-:W-:Y:S01]  /*0540*/  BSSY.RECONVERGENT B2, `(.L_x_18) ;  /* 0x0000045000027945 */ /* 0x000fe20003800200 */
[----:B------:R-:W-:Y:S01]  /*0550*/  IMAD.MOV.U32 R13, RZ, RZ, 0x1ca00000 ;  /* 0x1ca00000ff0d7424 */ /* 0x000fe200078e00ff */
[----:B------:R-:W-:Y:S01]  /*0560*/  ISETP.GE.U32.AND P0, PT, R7, 0x40300000, PT ;  /* 0x403000000700780c */ /* 0x000fe20003f06070 */
[----:B------:R-:W-:Y:S02]  /*0570*/  IMAD.MOV.U32 R20, RZ, RZ, R7 ;  /* 0x000000ffff147224 */ /* 0x000fe400078e0007 */
[----:B------:R-:W-:Y:S01]  /*0580*/  IMAD.MOV.U32 R21, RZ, RZ, 0x40300000 ;  /* 0x40300000ff157424 */ /* 0x000fe200078e00ff */
[----:B------:R-:W-:-:S03]  /*0590*/  SEL R13, R13, 0x63400000, !P0 ;  /* 0x634000000d0d7807 */ /* 0x000fc60004000000 */
[----:B------:R-:W-:Y:S01]  /*05a0*/  VIADD R23, R21, 0xffffffff ;  /* 0xffffffff15177836 */ /* 0x000fe20000000000 */
[----:B0-----:R-:W-:-:S08]  /*05b0*/  DFMA R14, R10, -R2, 1 ;  /* 0x3ff000000a0e742b */ /* 0x001fd00000000802 */
[----:B------:R-:W-:-:S08]  /*05c0*/  DFMA R14, R14, R14, R14 ;  /* 0x0000000e0e0e722b */ /* 0x000fd0000000000e */
[----:B------:R-:W-:Y:S01]  /*05d0*/  DFMA R16, R10, R14, R10 ;  /* 0x0000000e0a10722b */ /* 0x000fe2000000000a */
[C-C-:B------:R-:W-:Y:S02]  /*05e0*/  @!P1 LOP3.LUT R14, R13.reuse, 0x80000000, R9.reuse, 0xf8, !PT ;  /* 0x800000000d0e9812 */ /* 0x140fe400078ef809 */
[----:B------:R-:W-:Y:S02]  /*05f0*/  LOP3.LUT R11, R13, 0x800fffff, R9, 0xf8, !PT ;  /* 0x800fffff0d0b7812 */ /* 0x000fe400078ef809 */
[----:B------:R-:W-:Y:S01]  /*0600*/  @!P1 LOP3.LUT R15, R14, 0x100000, RZ, 0xfc, !PT ;  /* 0x001000000e0f9812 */ /* 0x000fe200078efcff */
[----:B------:R-:W-:Y:S01]  /*0610*/  @!P1 IMAD.MOV.U32 R14, RZ, RZ, RZ ;  /* 0x000000ffff0e9224 */ /* 0x000fe200078e00ff */
[----:B------:R-:W-:Y:S01]  /*0620*/  MOV R10, R8 ;  /* 0x00000008000a7202 */ /* 0x000fe20000000f00 */
[----:B------:R-:W-:-:S05]  /*0630*/  DFMA R18, R16, -R2, 1 ;  /* 0x3ff000001012742b */ /* 0x000fca0000000802 */
[----:B------:R-:W-:-:S03]  /*0640*/  @!P1 DFMA R10, R10, 2, -R14 ;  /* 0x400000000a0a982b */ /* 0x000fc6000000080e */
[----:B------:R-:W-:-:S07]  /*0650*/  DFMA R14, R16, R18, R16 ;  /* 0x00000012100e722b */ /* 0x000fce0000000010 */
        /* <DEDUP_REMOVED lines=8> */
[----:B------:R-:W-:-:S04]  /*06e0*/  MOV R8, 0x40300000 ;  /* 0x4030000000087802 */ /* 0x000fc80000000f00 */
[----:B------:R-:W-:-:S04]  /*06f0*/  VIADDMNMX R7, R7, -R8, 0xb9600000, !PT ;  /* 0xb960000007077446 */ /* 0x000fc80007800908 */
[----:B------:R-:W-:-:S05]  /*0700*/  VIMNMX R8, PT, PT, R7, 0x46a00000, PT ;  /* 0x46a0000007087848 */ /* 0x000fca0003fe0100 */
[----:B------:R-:W-:Y:S02]  /*0710*/  IMAD.IADD R13, R8, 0x1, -R13 ;  /* 0x00000001080d7824 */ /* 0x000fe400078e0a0d */
[----:B------:R-:W-:Y:S02]  /*0720*/  IMAD.MOV.U32 R8, RZ, RZ, RZ ;  /* 0x000000ffff087224 */ /* 0x000fe400078e00ff */
        /* <DEDUP_REMOVED lines=11> */
[----:B------:R-:W-:Y:S01]  /*07e0*/  IMAD.MOV R3, RZ, RZ, -R13 ;  /* 0x000000ffff037224 */ /* 0x000fe200078e0a0d */
[----:B------:R-:W-:Y:S01]  /*07f0*/  MOV R2, RZ ;  /* 0x000000ff00027202 */ /* 0x000fe20000000f00 */
[----:B------:R-:W-:Y:S01]  /*0800*/  DMUL.RP R8, R14, R8 ;  /* 0x000000080e087228 */ /* 0x000fe20000008000 */
[----:B------:R-:W-:-:S04]  /*0810*/  IADD3 R13, PT, PT, -R13, -0x43300000, RZ ;  /* 0xbcd000000d0d7810 */ /* 0x000fc80007ffe1ff */
[----:B------:R-:W-:-:S05]  /*0820*/  DFMA R2, R16, -R2, R14 ;  /* 0x800000021002722b */ /* 0x000fca000000000e */
[----:B------:R-:W-:-:S05]  /*0830*/  LOP3.LUT R7, R9, R7, RZ, 0x3c, !PT ;  /* 0x0000000709077212 */ /* 0x000fca00078e3cff */
[----:B------:R-:W-:-:S04]  /*0840*/  FSETP.NEU.AND P0, PT, |R3|, R13, PT ;  /* 0x0000000d0300720b */ /* 0x000fc80003f0d200 */
[----:B------:R-:W-:Y:S02]  /*0850*/  FSEL R16, R8, R16, !P0 ;  /* 0x0000001008107208 */ /* 0x000fe40004000000 */
[----:B------:R-:W-:Y:S01]  /*0860*/  FSEL R17, R7, R17, !P0 ;  /* 0x0000001107117208 */ /* 0x000fe20004000000 */
[----:B------:R-:W-:Y:S06]  /*0870*/  BRA `(.L_x_20) ;  /* 0x0000000000447947 */ /* 0x000fec0003800000 */
.L_x_19:
        /* <DEDUP_REMOVED lines=15> */
.L_x_21:
[----:B------:R-:W-:Y:S02]  /*0970*/  LOP3.LUT R17, R9, 0x80000, RZ, 0xfc, !PT ;  /* 0x0008000009117812 */ /* 0x000fe400078efcff */
[----:B------:R-:W-:-:S07]  /*0980*/  MOV R16, R8 ;  /* 0x0000000800107202 */ /* 0x000fce0000000f00 */
.L_x_20:
[----:B------:R-:W-:Y:S05]  /*0990*/  BSYNC.RECONVERGENT B2 ;  /* 0x0000000000027941 */ /* 0x000fea0003800200 */
.L_x_18:
[----:B------:R-:W-:Y:S02]  /*09a0*/  IMAD.MOV.U32 R13, RZ, RZ, 0x0 ;  /* 0x00000000ff0d7424 */ /* 0x000fe400078e00ff */
[----:B------:R-:W-:Y:S02]  /*09b0*/  IMAD.MOV.U32 R2, RZ, RZ, R16 ;  /* 0x000000ffff027224 */ /* 0x000fe400078e0010 */
[----:B------:R-:W-:Y:S01]  /*09c0*/  IMAD.MOV.U32 R3, RZ, RZ, R17 ;  /* 0x000000ffff037224 */ /* 0x000fe200078e0011 */
[----:B------:R-:W-:Y:S06]  /*09d0*/  RET.REL.NODEC R12 `(_Z22simulateNeuronsFixparaP9LIFNeuroniifPfPii) ;  /* 0xfffffff40c887950 */ /* 0x000fec0003c3ffff */
.L_x_22:
        /* <DEDUP_REMOVED lines=10> */
.L_x_25:


//--------------------- .nv.shared.reserved.0     --------------------------
	.section	.nv.shared.reserved.0,"aw",@nobits
	.weak		__nv_reservedSMEM_offset_0_alias
	.size		__nv_reservedSMEM_offset_0_alias, 0, 64
	.other		__nv_reservedSMEM_offset_0_alias,@"STO_CUDA_RESERVED_SHARED STV_DEFAULT"
__nv_reservedSMEM_offset_0_alias:
	.zero		0
	.zero		64


//--------------------- .nv.constant0._Z27simulateSynapsesFixparaGabaP18ExponentialSynapseP9LIFNeuronS2_if --------------------------
	.section	.nv.constant0._Z27simulateSynapsesFixparaGabaP18ExponentialSynapseP9LIFNeuronS2_if,"a",@progbits
	.sectionflags	@""
	.align	4
.nv.constant0._Z27simulateSynapsesFixparaGabaP18ExponentialSynapseP9LIFNeuronS2_if:
	.zero		928


//--------------------- .nv.constant0._Z27simulateSynapsesFixparaAmpaP18ExponentialSynapseP9LIFNeuronS2_if --------------------------
	.section	.nv.constant0._Z27simulateSynapsesFixparaAmpaP18ExponentialSynapseP9LIFNeuronS2_if,"a",@progbits
	.sectionflags	@""
	.align	4
.nv.constant0._Z27simulateSynapsesFixparaAmpaP18ExponentialSynapseP9LIFNeuronS2_if:
	.zero		928


//--------------------- .nv.constant0._Z22simulateNeuronsFixparaP9LIFNeuroniifPfPii --------------------------
	.section	.nv.constant0._Z22simulateNeuronsFixparaP9LIFNeuroniifPfPii,"a",@progbits
	.sectionflags	@""
	.align	4
.nv.constant0._Z22simulateNeuronsFixparaP9LIFNeuroniifPfPii:
	.zero		940


//--------------------- SYMBOLS --------------------------

	.type		.nv.reservedSmem.offset0,@object
	.size		.nv.reservedSmem.offset0,0x4
